//
// Generated by NVIDIA NVVM Compiler
//
// Compiler Build ID: CL-36424714
// Cuda compilation tools, release 13.0, V13.0.88
// Based on NVVM 20.0.0
//

.version 9.0
.target sm_100
.address_size 64

	// .globl	_Z20assignPointToClusterPfS_

.visible .entry _Z20assignPointToClusterPfS_(
	.param .u64 .ptr .align 1 _Z20assignPointToClusterPfS__param_0,
	.param .u64 .ptr .align 1 _Z20assignPointToClusterPfS__param_1
)
{
	.reg .pred 	%p<22>;
	.reg .b32 	%r<37>;
	.reg .b32 	%f<142>;
	.reg .b64 	%rd<16>;

	ld.param.u64 	%rd6, [_Z20assignPointToClusterPfS__param_0];
	ld.param.u64 	%rd7, [_Z20assignPointToClusterPfS__param_1];
	cvta.to.global.u64 	%rd1, %rd7;
	cvta.to.global.u64 	%rd2, %rd6;
	mov.u32 	%r6, %tid.x;
	mov.u32 	%r7, %ctaid.x;
	mov.u32 	%r8, %ntid.x;
	mad.lo.s32 	%r1, %r7, %r8, %r6;
	setp.gt.u32 	%p1, %r1, 4999999;
	@%p1 bra 	$L__BB0_14;
	mul.wide.u32 	%rd8, %r1, 4;
	add.s64 	%rd3, %rd2, %rd8;
	ld.global.f32 	%f1, [%rd3+20000000];
	ld.global.f32 	%f2, [%rd3+40000000];
	mov.f32 	%f139, 0f7F7FFFFF;
	mov.b32 	%r35, 0;
	mov.u64 	%rd15, %rd1;
	mov.u32 	%r36, %r35;
$L__BB0_2:
	ld.global.f32 	%f20, [%rd15];
	cvt.rzi.u32.f32 	%r10, %f20;
	add.s32 	%r11, %r10, 5000000;
	mul.wide.u32 	%rd9, %r11, 4;
	add.s64 	%rd10, %rd2, %rd9;
	ld.global.f32 	%f21, [%rd10];
	add.s32 	%r12, %r10, 10000000;
	mul.wide.u32 	%rd11, %r12, 4;
	add.s64 	%rd12, %rd2, %rd11;
	ld.global.f32 	%f4, [%rd12];
	sub.f32 	%f5, %f1, %f21;
	abs.f32 	%f6, %f5;
	setp.eq.f32 	%p2, %f5, 0f3F800000;
	mov.f32 	%f140, 0f3F800000;
	@%p2 bra 	$L__BB0_7;
	setp.num.f32 	%p3, %f6, %f6;
	@%p3 bra 	$L__BB0_5;
	mov.f32 	%f77, 0f40000000;
	add.rn.f32 	%f140, %f5, %f77;
	bra.uni 	$L__BB0_7;
$L__BB0_5:
	setp.lt.f32 	%p4, %f6, 0f00800000;
	mul.f32 	%f22, %f6, 0f4B800000;
	selp.f32 	%f23, %f22, %f6, %p4;
	mov.b32 	%r13, %f23;
	add.s32 	%r14, %r13, -1060439283;
	and.b32  	%r15, %r14, -8388608;
	sub.s32 	%r16, %r13, %r15;
	mov.b32 	%f24, %r16;
	cvt.rn.f32.s32 	%f25, %r15;
	selp.f32 	%f26, 0fC1C00000, 0f00000000, %p4;
	fma.rn.f32 	%f27, %f25, 0f34000000, %f26;
	add.f32 	%f28, %f24, 0fBF800000;
	add.f32 	%f29, %f24, 0f3F800000;
	rcp.approx.ftz.f32 	%f30, %f29;
	add.f32 	%f31, %f28, %f28;
	mul.f32 	%f32, %f31, %f30;
	mul.f32 	%f33, %f32, %f32;
	neg.f32 	%f34, %f32;
	sub.f32 	%f35, %f28, %f32;
	add.f32 	%f36, %f35, %f35;
	fma.rn.f32 	%f37, %f34, %f28, %f36;
	mul.rn.f32 	%f38, %f30, %f37;
	fma.rn.f32 	%f39, %f33, 0f3A2C32E4, 0f3B52E7DB;
	fma.rn.f32 	%f40, %f39, %f33, 0f3C93BB73;
	fma.rn.f32 	%f41, %f40, %f33, 0f3DF6384F;
	mul.rn.f32 	%f42, %f41, %f33;
	fma.rn.f32 	%f43, %f32, 0f3FB8AA3B, %f27;
	mul.f32 	%f44, %f42, 0f40400000;
	sub.f32 	%f45, %f27, %f43;
	fma.rn.f32 	%f46, %f32, 0f3FB8AA3B, %f45;
	fma.rn.f32 	%f47, %f38, 0f3FB8AA3B, %f46;
	fma.rn.f32 	%f48, %f32, 0f32A55E34, %f47;
	fma.rn.f32 	%f49, %f44, %f38, %f48;
	fma.rn.f32 	%f50, %f42, %f32, %f49;
	add.rn.f32 	%f51, %f43, %f50;
	mov.f32 	%f52, 0f40000000;
	mul.rn.f32 	%f53, %f51, %f52;
	cvt.rni.f32.f32 	%f54, %f53;
	sub.f32 	%f55, %f53, %f54;
	neg.f32 	%f56, %f53;
	fma.rn.f32 	%f57, %f51, 0f40000000, %f56;
	neg.f32 	%f58, %f43;
	add.rn.f32 	%f59, %f51, %f58;
	neg.f32 	%f60, %f59;
	add.rn.f32 	%f61, %f50, %f60;
	fma.rn.f32 	%f62, %f61, 0f40000000, %f57;
	add.f32 	%f63, %f55, %f62;
	setp.gt.f32 	%p5, %f54, 0f00000000;
	selp.b32 	%r17, 0, -2097152000, %p5;
	setp.neu.f32 	%p6, %f5, 0f00000000;
	setp.neu.f32 	%p7, %f6, 0f7F800000;
	setp.lt.f32 	%p8, %f53, 0f00000000;
	selp.f32 	%f64, 0f00000000, 0f7F800000, %p8;
	abs.f32 	%f65, %f53;
	setp.gt.f32 	%p9, %f65, 0f43180000;
	cvt.rzi.s32.f32 	%r18, %f54;
	shl.b32 	%r19, %r18, 23;
	sub.s32 	%r20, %r19, %r17;
	mov.b32 	%f66, %r20;
	add.s32 	%r21, %r17, 2130706432;
	mov.b32 	%f67, %r21;
	fma.rn.f32 	%f68, %f63, 0f391FCB8E, 0f3AAF85ED;
	fma.rn.f32 	%f69, %f68, %f63, 0f3C1D9856;
	fma.rn.f32 	%f70, %f69, %f63, 0f3D6357BB;
	fma.rn.f32 	%f71, %f70, %f63, 0f3E75FDEC;
	fma.rn.f32 	%f72, %f71, %f63, 0f3F317218;
	fma.rn.f32 	%f73, %f72, %f63, 0f3F800000;
	mul.f32 	%f74, %f73, %f67;
	mul.f32 	%f75, %f74, %f66;
	selp.f32 	%f140, %f64, %f75, %p9;
	and.pred  	%p10, %p6, %p7;
	@%p10 bra 	$L__BB0_7;
	add.f32 	%f76, %f5, %f5;
	mov.b32 	%r22, %f76;
	and.b32  	%r23, %r22, 2147483647;
	mov.b32 	%f140, %r23;
$L__BB0_7:
	sub.f32 	%f11, %f2, %f4;
	abs.f32 	%f12, %f11;
	setp.eq.f32 	%p11, %f11, 0f3F800000;
	mov.f32 	%f141, 0f3F800000;
	@%p11 bra 	$L__BB0_12;
	setp.num.f32 	%p12, %f12, %f12;
	@%p12 bra 	$L__BB0_10;
	mov.f32 	%f134, 0f40000000;
	add.rn.f32 	%f141, %f11, %f134;
	bra.uni 	$L__BB0_12;
$L__BB0_10:
	setp.lt.f32 	%p13, %f12, 0f00800000;
	mul.f32 	%f79, %f12, 0f4B800000;
	selp.f32 	%f80, %f79, %f12, %p13;
	mov.b32 	%r24, %f80;
	add.s32 	%r25, %r24, -1060439283;
	and.b32  	%r26, %r25, -8388608;
	sub.s32 	%r27, %r24, %r26;
	mov.b32 	%f81, %r27;
	cvt.rn.f32.s32 	%f82, %r26;
	selp.f32 	%f83, 0fC1C00000, 0f00000000, %p13;
	fma.rn.f32 	%f84, %f82, 0f34000000, %f83;
	add.f32 	%f85, %f81, 0fBF800000;
	add.f32 	%f86, %f81, 0f3F800000;
	rcp.approx.ftz.f32 	%f87, %f86;
	add.f32 	%f88, %f85, %f85;
	mul.f32 	%f89, %f88, %f87;
	mul.f32 	%f90, %f89, %f89;
	neg.f32 	%f91, %f89;
	sub.f32 	%f92, %f85, %f89;
	add.f32 	%f93, %f92, %f92;
	fma.rn.f32 	%f94, %f91, %f85, %f93;
	mul.rn.f32 	%f95, %f87, %f94;
	fma.rn.f32 	%f96, %f90, 0f3A2C32E4, 0f3B52E7DB;
	fma.rn.f32 	%f97, %f96, %f90, 0f3C93BB73;
	fma.rn.f32 	%f98, %f97, %f90, 0f3DF6384F;
	mul.rn.f32 	%f99, %f98, %f90;
	fma.rn.f32 	%f100, %f89, 0f3FB8AA3B, %f84;
	mul.f32 	%f101, %f99, 0f40400000;
	sub.f32 	%f102, %f84, %f100;
	fma.rn.f32 	%f103, %f89, 0f3FB8AA3B, %f102;
	fma.rn.f32 	%f104, %f95, 0f3FB8AA3B, %f103;
	fma.rn.f32 	%f105, %f89, 0f32A55E34, %f104;
	fma.rn.f32 	%f106, %f101, %f95, %f105;
	fma.rn.f32 	%f107, %f99, %f89, %f106;
	add.rn.f32 	%f108, %f100, %f107;
	mov.f32 	%f109, 0f40000000;
	mul.rn.f32 	%f110, %f108, %f109;
	cvt.rni.f32.f32 	%f111, %f110;
	sub.f32 	%f112, %f110, %f111;
	neg.f32 	%f113, %f110;
	fma.rn.f32 	%f114, %f108, 0f40000000, %f113;
	neg.f32 	%f115, %f100;
	add.rn.f32 	%f116, %f108, %f115;
	neg.f32 	%f117, %f116;
	add.rn.f32 	%f118, %f107, %f117;
	fma.rn.f32 	%f119, %f118, 0f40000000, %f114;
	add.f32 	%f120, %f112, %f119;
	setp.gt.f32 	%p14, %f111, 0f00000000;
	selp.b32 	%r28, 0, -2097152000, %p14;
	setp.neu.f32 	%p15, %f11, 0f00000000;
	setp.neu.f32 	%p16, %f12, 0f7F800000;
	setp.lt.f32 	%p17, %f110, 0f00000000;
	selp.f32 	%f121, 0f00000000, 0f7F800000, %p17;
	abs.f32 	%f122, %f110;
	setp.gt.f32 	%p18, %f122, 0f43180000;
	cvt.rzi.s32.f32 	%r29, %f111;
	shl.b32 	%r30, %r29, 23;
	sub.s32 	%r31, %r30, %r28;
	mov.b32 	%f123, %r31;
	add.s32 	%r32, %r28, 2130706432;
	mov.b32 	%f124, %r32;
	fma.rn.f32 	%f125, %f120, 0f391FCB8E, 0f3AAF85ED;
	fma.rn.f32 	%f126, %f125, %f120, 0f3C1D9856;
	fma.rn.f32 	%f127, %f126, %f120, 0f3D6357BB;
	fma.rn.f32 	%f128, %f127, %f120, 0f3E75FDEC;
	fma.rn.f32 	%f129, %f128, %f120, 0f3F317218;
	fma.rn.f32 	%f130, %f129, %f120, 0f3F800000;
	mul.f32 	%f131, %f130, %f124;
	mul.f32 	%f132, %f131, %f123;
	selp.f32 	%f141, %f121, %f132, %p18;
	and.pred  	%p19, %p15, %p16;
	@%p19 bra 	$L__BB0_12;
	add.f32 	%f133, %f11, %f11;
	mov.b32 	%r33, %f133;
	and.b32  	%r34, %r33, 2147483647;
	mov.b32 	%f141, %r34;
$L__BB0_12:
	add.f32 	%f135, %f140, %f141;
	sqrt.rn.f32 	%f136, %f135;
	setp.lt.f32 	%p20, %f136, %f139;
	selp.b32 	%r36, %r35, %r36, %p20;
	selp.f32 	%f139, %f136, %f139, %p20;
	add.s32 	%r35, %r35, 1;
	add.s64 	%rd15, %rd15, 4;
	setp.ne.s32 	%p21, %r35, 50;
	@%p21 bra 	$L__BB0_2;
	cvt.rn.f32.u32 	%f137, %r36;
	st.global.f32 	[%rd3], %f137;
	mul.wide.u32 	%rd13, %r36, 4;
	add.s64 	%rd14, %rd1, %rd13;
	atom.global.add.f32 	%f138, [%rd14+200], 0f3F800000;
$L__BB0_14:
	ret;

}
	// .globl	_Z14calculateValuePfS_
.visible .entry _Z14calculateValuePfS_(
	.param .u64 .ptr .align 1 _Z14calculateValuePfS__param_0,
	.param .u64 .ptr .align 1 _Z14calculateValuePfS__param_1
)
{
	.reg .pred 	%p<2>;
	.reg .b32 	%r<8>;
	.reg .b32 	%f<6>;
	.reg .b64 	%rd<11>;

	ld.param.u64 	%rd1, [_Z14calculateValuePfS__param_0];
	ld.param.u64 	%rd2, [_Z14calculateValuePfS__param_1];
	mov.u32 	%r2, %tid.x;
	mov.u32 	%r3, %ctaid.x;
	mov.u32 	%r4, %ntid.x;
	mad.lo.s32 	%r1, %r3, %r4, %r2;
	setp.gt.u32 	%p1, %r1, 4999999;
	@%p1 bra 	$L__BB1_2;
	cvta.to.global.u64 	%rd3, %rd1;
	cvta.to.global.u64 	%rd4, %rd2;
	mul.wide.u32 	%rd5, %r1, 4;
	add.s64 	%rd6, %rd3, %rd5;
	ld.global.f32 	%f1, [%rd6];
	cvt.rzi.u32.f32 	%r5, %f1;
	add.s32 	%r6, %r5, 100;
	mul.wide.u32 	%rd7, %r6, 4;
	add.s64 	%rd8, %rd4, %rd7;
	ld.global.f32 	%f2, [%rd6+20000000];
	atom.global.add.f32 	%f3, [%rd8], %f2;
	add.s32 	%r7, %r5, 150;
	mul.wide.u32 	%rd9, %r7, 4;
	add.s64 	%rd10, %rd4, %rd9;
	ld.global.f32 	%f4, [%rd6+40000000];
	atom.global.add.f32 	%f5, [%rd10], %f4;
$L__BB1_2:
	ret;

}
	// .globl	_Z17recomputeCentroidPfS_
.visible .entry _Z17recomputeCentroidPfS_(
	.param .u64 .ptr .align 1 _Z17recomputeCentroidPfS__param_0,
	.param .u64 .ptr .align 1 _Z17recomputeCentroidPfS__param_1
)
{
	.reg .b32 	%r<11>;
	.reg .b32 	%f<7>;
	.reg .b64 	%rd<17>;

	ld.param.u64 	%rd1, [_Z17recomputeCentroidPfS__param_0];
	ld.param.u64 	%rd2, [_Z17recomputeCentroidPfS__param_1];
	cvta.to.global.u64 	%rd3, %rd1;
	cvta.to.global.u64 	%rd4, %rd2;
	mov.u32 	%r1, %tid.x;
	mov.u32 	%r2, %ctaid.x;
	mov.u32 	%r3, %ntid.x;
	mad.lo.s32 	%r4, %r2, %r3, %r1;
	add.s32 	%r5, %r4, 100;
	mul.wide.u32 	%rd5, %r5, 4;
	add.s64 	%rd6, %rd4, %rd5;
	ld.global.f32 	%f1, [%rd6];
	add.s32 	%r6, %r4, 50;
	mul.wide.u32 	%rd7, %r6, 4;
	add.s64 	%rd8, %rd4, %rd7;
	ld.global.f32 	%f2, [%rd8];
	div.rn.f32 	%f3, %f1, %f2;
	add.s32 	%r7, %r4, 150;
	mul.wide.u32 	%rd9, %r7, 4;
	add.s64 	%rd10, %rd4, %rd9;
	ld.global.f32 	%f4, [%rd10];
	div.rn.f32 	%f5, %f4, %f2;
	mul.wide.u32 	%rd11, %r4, 4;
	add.s64 	%rd12, %rd4, %rd11;
	ld.global.f32 	%f6, [%rd12];
	cvt.rzi.u32.f32 	%r8, %f6;
	add.s32 	%r9, %r8, 5000000;
	mul.wide.u32 	%rd13, %r9, 4;
	add.s64 	%rd14, %rd3, %rd13;
	st.global.f32 	[%rd14], %f3;
	add.s32 	%r10, %r8, 10000000;
	mul.wide.u32 	%rd15, %r10, 4;
	add.s64 	%rd16, %rd3, %rd15;
	st.global.f32 	[%rd16], %f5;
	ret;

}
	// .globl	_Z11removePointPf
.visible .entry _Z11removePointPf(
	.param .u64 .ptr .align 1 _Z11removePointPf_param_0
)
{
	.reg .b32 	%r<9>;
	.reg .b64 	%rd<9>;

	ld.param.u64 	%rd1, [_Z11removePointPf_param_0];
	cvta.to.global.u64 	%rd2, %rd1;
	mov.u32 	%r1, %tid.x;
	mov.u32 	%r2, %ctaid.x;
	mov.u32 	%r3, %ntid.x;
	mad.lo.s32 	%r4, %r2, %r3, %r1;
	add.s32 	%r5, %r4, 50;
	mul.wide.u32 	%rd3, %r5, 4;
	add.s64 	%rd4, %rd2, %rd3;
	mov.b32 	%r6, 0;
	st.global.u32 	[%rd4], %r6;
	add.s32 	%r7, %r4, 100;
	mul.wide.u32 	%rd5, %r7, 4;
	add.s64 	%rd6, %rd2, %rd5;
	st.global.u32 	[%rd6], %r6;
	add.s32 	%r8, %r4, 150;
	mul.wide.u32 	%rd7, %r8, 4;
	add.s64 	%rd8, %rd2, %rd7;
	st.global.u32 	[%rd8], %r6;
	ret;

}


// ===== COMPILED SASS (sm_100) =====

	.target	sm_100

	.elftype	@"ET_EXEC"


//--------------------- .note.nv.tkinfo           --------------------------
	.section	.note.nv.tkinfo,"",@"SHT_NOTE"
	.sectionflags	@"SHF_NOTE_NV_TKINFO"
	.tkinfo
        /*0018*/ 	.word	0x00000002
        /*0030*/ 	.string	""
        /*0030*/ 	.string	"ptxas"
        /*0030*/ 	.string	"Cuda compilation tools, release 13.0, V13.0.88"
        /*0030*/ 	.string	"Build cuda_13.0.r13.0/compiler.36424714_0"
        /*0030*/ 	.string	"-arch sm_100 -m 64 "



//--------------------- .note.nv.cuinfo           --------------------------
	.section	.note.nv.cuinfo,"",@"SHT_NOTE"
	.sectionflags	@"SHF_NOTE_NV_CUINFO"
        /*0018*/ 	.short	0x0002
        /*001a*/ 	.short	0x0064
        /*001c*/ 	.short	0x0082
	.zero		2


//--------------------- .nv.info                  --------------------------
	.section	.nv.info,"",@"SHT_CUDA_INFO"
	.align	4


	//----- nvinfo : EIATTR_REGCOUNT
	.align		4
        /*0000*/ 	.byte	0x04, 0x2f
        /*0002*/ 	.short	(.L_1 - .L_0)
	.align		4
.L_0:
        /*0004*/ 	.word	index@(_Z20assignPointToClusterPfS_)
        /*0008*/ 	.word	0x00000017


	//----- nvinfo : EIATTR_FRAME_SIZE
	.align		4
.L_1:
        /*000c*/ 	.byte	0x04, 0x11
        /*000e*/ 	.short	(.L_3 - .L_2)
	.align		4
.L_2:
        /*0010*/ 	.word	index@($__internal_1_$__cuda_sm20_sqrt_rn_f32_slowpath)
        /*0014*/ 	.word	0x00000000


	//----- nvinfo : EIATTR_FRAME_SIZE
	.align		4
.L_3:
        /*0018*/ 	.byte	0x04, 0x11
        /*001a*/ 	.short	(.L_5 - .L_4)
	.align		4
.L_4:
        /*001c*/ 	.word	index@(_Z20assignPointToClusterPfS_)
        /*0020*/ 	.word	0x00000000


	//----- nvinfo : EIATTR_REGCOUNT
	.align		4
.L_5:
        /*0024*/ 	.byte	0x04, 0x2f
        /*0026*/ 	.short	(.L_7 - .L_6)
	.align		4
.L_6:
        /*0028*/ 	.word	index@(_Z14calculateValuePfS_)
        /*002c*/ 	.word	0x0000000e


	//----- nvinfo : EIATTR_FRAME_SIZE
	.align		4
.L_7:
        /*0030*/ 	.byte	0x04, 0x11
        /*0032*/ 	.short	(.L_9 - .L_8)
	.align		4
.L_8:
        /*0034*/ 	.word	index@(_Z14calculateValuePfS_)
        /*0038*/ 	.word	0x00000000


	//----- nvinfo : EIATTR_REGCOUNT
	.align		4
.L_9:
        /*003c*/ 	.byte	0x04, 0x2f
        /*003e*/ 	.short	(.L_11 - .L_10)
	.align		4
.L_10:
        /*0040*/ 	.word	index@(_Z17recomputeCentroidPfS_)
        /*0044*/ 	.word	0x00000011


	//----- nvinfo : EIATTR_FRAME_SIZE
	.align		4
.L_11:
        /*0048*/ 	.byte	0x04, 0x11
        /*004a*/ 	.short	(.L_13 - .L_12)
	.align		4
.L_12:
        /*004c*/ 	.word	index@($__internal_0_$__cuda_sm3x_div_rn_noftz_f32_slowpath)
        /*0050*/ 	.word	0x00000000


	//----- nvinfo : EIATTR_FRAME_SIZE
	.align		4
.L_13:
        /*0054*/ 	.byte	0x04, 0x11
        /*0056*/ 	.short	(.L_15 - .L_14)
	.align		4
.L_14:
        /*0058*/ 	.word	index@(_Z17recomputeCentroidPfS_)
        /*005c*/ 	.word	0x00000000


	//----- nvinfo : EIATTR_REGCOUNT
	.align		4
.L_15:
        /*0060*/ 	.byte	0x04, 0x2f
        /*0062*/ 	.short	(.L_17 - .L_16)
	.align		4
.L_16:
        /*0064*/ 	.word	index@(_Z11removePointPf)
        /*0068*/ 	.word	0x0000000c


	//----- nvinfo : EIATTR_FRAME_SIZE
	.align		4
.L_17:
        /*006c*/ 	.byte	0x04, 0x11
        /*006e*/ 	.short	(.L_19 - .L_18)
	.align		4
.L_18:
        /*0070*/ 	.word	index@(_Z11removePointPf)
        /*0074*/ 	.word	0x00000000


	//----- nvinfo : EIATTR_MIN_STACK_SIZE
	.align		4
.L_19:
        /*0078*/ 	.byte	0x04, 0x12
        /*007a*/ 	.short	(.L_21 - .L_20)
	.align		4
.L_20:
        /*007c*/ 	.word	index@(_Z11removePointPf)
        /*0080*/ 	.word	0x00000000


	//----- nvinfo : EIATTR_MIN_STACK_SIZE
	.align		4
.L_21:
        /*0084*/ 	.byte	0x04, 0x12
        /*0086*/ 	.short	(.L_23 - .L_22)
	.align		4
.L_22:
        /*0088*/ 	.word	index@(_Z17recomputeCentroidPfS_)
        /*008c*/ 	.word	0x00000000


	//----- nvinfo : EIATTR_MIN_STACK_SIZE
	.align		4
.L_23:
        /*0090*/ 	.byte	0x04, 0x12
        /*0092*/ 	.short	(.L_25 - .L_24)
	.align		4
.L_24:
        /*0094*/ 	.word	index@(_Z14calculateValuePfS_)
        /*0098*/ 	.word	0x00000000


	//----- nvinfo : EIATTR_MIN_STACK_SIZE
	.align		4
.L_25:
        /*009c*/ 	.byte	0x04, 0x12
        /*009e*/ 	.short	(.L_27 - .L_26)
	.align		4
.L_26:
        /*00a0*/ 	.word	index@(_Z20assignPointToClusterPfS_)
        /*00a4*/ 	.word	0x00000000
.L_27:


//--------------------- .nv.compat                --------------------------
	.section	.nv.compat,"",@"SHT_CUDA_COMPAT_INFO"
	.align	4
        /*0000*/ 	.byte	0x02, 0x09, 0x00, 0x00, 0x02, 0x02, 0x01, 0x00, 0x02, 0x05, 0x05, 0x00, 0x03, 0x07, 0x01, 0x01
        /*0010*/ 	.byte	0x02, 0x03, 0x00, 0x00, 0x02, 0x06, 0x01, 0x00, 0x04, 0x0b, 0x08, 0x00, 0x01, 0x00, 0x00, 0x00
        /*0020*/ 	.byte	0x00, 0x00, 0x00, 0x00


//--------------------- .nv.info._Z11removePointPf --------------------------
	.section	.nv.info._Z11removePointPf,"",@"SHT_CUDA_INFO"
	.sectionflags	@""
	.align	4


	//----- nvinfo : EIATTR_CUDA_API_VERSION
	.align		4
        /*0000*/ 	.byte	0x04, 0x37
        /*0002*/ 	.short	(.L_29 - .L_28)
.L_28:
        /*0004*/ 	.word	0x00000082


	//----- nvinfo : EIATTR_KPARAM_INFO
	.align		4
.L_29:
        /*0008*/ 	.byte	0x04, 0x17
        /*000a*/ 	.short	(.L_31 - .L_30)
.L_30:
        /*000c*/ 	.word	0x00000000
        /*0010*/ 	.short	0x0000
        /*0012*/ 	.short	0x0000
        /*0014*/ 	.byte	0x00, 0xf5, 0x21, 0x00


	//----- nvinfo : EIATTR_SPARSE_MMA_MASK
	.align		4
.L_31:
        /*0018*/ 	.byte	0x03, 0x50
        /*001a*/ 	.short	0x0000


	//----- nvinfo : EIATTR_MAXREG_COUNT
	.align		4
        /*001c*/ 	.byte	0x03, 0x1b
        /*001e*/ 	.short	0x00ff


	//----- nvinfo : EIATTR_MERCURY_ISA_VERSION
	.align		4
        /*0020*/ 	.byte	0x03, 0x5f
        /*0022*/ 	.short	0x0101


	//----- nvinfo : EIATTR_VRC_CTA_INIT_COUNT
	.align		4
        /*0024*/ 	.byte	0x02, 0x4a
	.zero		1
	.zero		1


	//----- nvinfo : EIATTR_EXIT_INSTR_OFFSETS
	.align		4
        /*0028*/ 	.byte	0x04, 0x1c
        /*002a*/ 	.short	(.L_33 - .L_32)


	//   ....[0]....
.L_32:
        /*002c*/ 	.word	0x00000100


	//----- nvinfo : EIATTR_CBANK_PARAM_SIZE
	.align		4
.L_33:
        /*0030*/ 	.byte	0x03, 0x19
        /*0032*/ 	.short	0x0008


	//----- nvinfo : EIATTR_PARAM_CBANK
	.align		4
        /*0034*/ 	.byte	0x04, 0x0a
        /*0036*/ 	.short	(.L_35 - .L_34)
	.align		4
.L_34:
        /*0038*/ 	.word	index@(.nv.constant0._Z11removePointPf)
        /*003c*/ 	.short	0x0380
        /*003e*/ 	.short	0x0008


	//----- nvinfo : EIATTR_SW_WAR
	.align		4
.L_35:
        /*0040*/ 	.byte	0x04, 0x36
        /*0042*/ 	.short	(.L_37 - .L_36)
.L_36:
        /*0044*/ 	.word	0x00000008
.L_37:


//--------------------- .nv.info._Z17recomputeCentroidPfS_ --------------------------
	.section	.nv.info._Z17recomputeCentroidPfS_,"",@"SHT_CUDA_INFO"
	.sectionflags	@""
	.align	4


	//----- nvinfo : EIATTR_CUDA_API_VERSION
	.align		4
        /*0000*/ 	.byte	0x04, 0x37
        /*0002*/ 	.short	(.L_39 - .L_38)
.L_38:
        /*0004*/ 	.word	0x00000082


	//----- nvinfo : EIATTR_KPARAM_INFO
	.align		4
.L_39:
        /*0008*/ 	.byte	0x04, 0x17
        /*000a*/ 	.short	(.L_41 - .L_40)
.L_40:
        /*000c*/ 	.word	0x00000000
        /*0010*/ 	.short	0x0001
        /*0012*/ 	.short	0x0008
        /*0014*/ 	.byte	0x00, 0xf5, 0x21, 0x00


	//----- nvinfo : EIATTR_KPARAM_INFO
	.align		4
.L_41:
        /*0018*/ 	.byte	0x04, 0x17
        /*001a*/ 	.short	(.L_43 - .L_42)
.L_42:
        /*001c*/ 	.word	0x00000000
        /*0020*/ 	.short	0x0000
        /*0022*/ 	.short	0x0000
        /*0024*/ 	.byte	0x00, 0xf5, 0x21, 0x00


	//----- nvinfo : EIATTR_SPARSE_MMA_MASK
	.align		4
.L_43:
        /*0028*/ 	.byte	0x03, 0x50
        /*002a*/ 	.short	0x0000


	//----- nvinfo : EIATTR_MAXREG_COUNT
	.align		4
        /*002c*/ 	.byte	0x03, 0x1b
        /*002e*/ 	.short	0x00ff


	//----- nvinfo : EIATTR_MERCURY_ISA_VERSION
	.align		4
        /*0030*/ 	.byte	0x03, 0x5f
        /*0032*/ 	.short	0x0101


	//----- nvinfo : EIATTR_VRC_CTA_INIT_COUNT
	.align		4
        /*0034*/ 	.byte	0x02, 0x4a
	.zero		1
	.zero		1


	//----- nvinfo : EIATTR_EXIT_INSTR_OFFSETS
	.align		4
        /*0038*/ 	.byte	0x04, 0x1c
        /*003a*/ 	.short	(.L_45 - .L_44)


	//   ....[0]....
.L_44:
        /*003c*/ 	.word	0x00000370


	//----- nvinfo : EIATTR_CRS_STACK_SIZE
	.align		4
.L_45:
        /*0040*/ 	.byte	0x04, 0x1e
        /*0042*/ 	.short	(.L_47 - .L_46)
.L_46:
        /*0044*/ 	.word	0x00000000


	//----- nvinfo : EIATTR_CBANK_PARAM_SIZE
	.align		4
.L_47:
        /*0048*/ 	.byte	0x03, 0x19
        /*004a*/ 	.short	0x0010


	//----- nvinfo : EIATTR_PARAM_CBANK
	.align		4
        /*004c*/ 	.byte	0x04, 0x0a
        /*004e*/ 	.short	(.L_49 - .L_48)
	.align		4
.L_48:
        /*0050*/ 	.word	index@(.nv.constant0._Z17recomputeCentroidPfS_)
        /*0054*/ 	.short	0x0380
        /*0056*/ 	.short	0x0010


	//----- nvinfo : EIATTR_SW_WAR
	.align		4
.L_49:
        /*0058*/ 	.byte	0x04, 0x36
        /*005a*/ 	.short	(.L_51 - .L_50)
.L_50:
        /*005c*/ 	.word	0x00000008
.L_51:


//--------------------- .nv.info._Z14calculateValuePfS_ --------------------------
	.section	.nv.info._Z14calculateValuePfS_,"",@"SHT_CUDA_INFO"
	.sectionflags	@""
	.align	4


	//----- nvinfo : EIATTR_CUDA_API_VERSION
	.align		4
        /*0000*/ 	.byte	0x04, 0x37
        /*0002*/ 	.short	(.L_53 - .L_52)
.L_52:
        /*0004*/ 	.word	0x00000082


	//----- nvinfo : EIATTR_KPARAM_INFO
	.align		4
.L_53:
        /*0008*/ 	.byte	0x04, 0x17
        /*000a*/ 	.short	(.L_55 - .L_54)
.L_54:
        /*000c*/ 	.word	0x00000000
        /*0010*/ 	.short	0x0001
        /*0012*/ 	.short	0x0008
        /*0014*/ 	.byte	0x00, 0xf5, 0x21, 0x00


	//----- nvinfo : EIATTR_KPARAM_INFO
	.align		4
.L_55:
        /*0018*/ 	.byte	0x04, 0x17
        /*001a*/ 	.short	(.L_57 - .L_56)
.L_56:
        /*001c*/ 	.word	0x00000000
        /*0020*/ 	.short	0x0000
        /*0022*/ 	.short	0x0000
        /*0024*/ 	.byte	0x00, 0xf5, 0x21, 0x00


	//----- nvinfo : EIATTR_SPARSE_MMA_MASK
	.align		4
.L_57:
        /*0028*/ 	.byte	0x03, 0x50
        /*002a*/ 	.short	0x0000


	//----- nvinfo : EIATTR_MAXREG_COUNT
	.align		4
        /*002c*/ 	.byte	0x03, 0x1b
        /*002e*/ 	.short	0x00ff


	//----- nvinfo : EIATTR_MERCURY_ISA_VERSION
	.align		4
        /*0030*/ 	.byte	0x03, 0x5f
        /*0032*/ 	.short	0x0101


	//----- nvinfo : EIATTR_VRC_CTA_INIT_COUNT
	.align		4
        /*0034*/ 	.byte	0x02, 0x4a
	.zero		1
	.zero		1


	//----- nvinfo : EIATTR_EXIT_INSTR_OFFSETS
	.align		4
        /*0038*/ 	.byte	0x04, 0x1c
        /*003a*/ 	.short	(.L_59 - .L_58)


	//   ....[0]....
.L_58:
        /*003c*/ 	.word	0x00000060


	//   ....[1]....
        /*0040*/ 	.word	0x00000190


	//----- nvinfo : EIATTR_CBANK_PARAM_SIZE
	.align		4
.L_59:
        /*0044*/ 	.byte	0x03, 0x19
        /*0046*/ 	.short	0x0010


	//----- nvinfo : EIATTR_PARAM_CBANK
	.align		4
        /*0048*/ 	.byte	0x04, 0x0a
        /*004a*/ 	.short	(.L_61 - .L_60)
	.align		4
.L_60:
        /*004c*/ 	.word	index@(.nv.constant0._Z14calculateValuePfS_)
        /*0050*/ 	.short	0x0380
        /*0052*/ 	.short	0x0010


	//----- nvinfo : EIATTR_SW_WAR
	.align		4
.L_61:
        /*0054*/ 	.byte	0x04, 0x36
        /*0056*/ 	.short	(.L_63 - .L_62)
.L_62:
        /*0058*/ 	.word	0x00000008
.L_63:


//--------------------- .nv.info._Z20assignPointToClusterPfS_ --------------------------
	.section	.nv.info._Z20assignPointToClusterPfS_,"",@"SHT_CUDA_INFO"
	.sectionflags	@""
	.align	4


	//----- nvinfo : EIATTR_CUDA_API_VERSION
	.align		4
        /*0000*/ 	.byte	0x04, 0x37
        /*0002*/ 	.short	(.L_65 - .L_64)
.L_64:
        /*0004*/ 	.word	0x00000082


	//----- nvinfo : EIATTR_KPARAM_INFO
	.align		4
.L_65:
        /*0008*/ 	.byte	0x04, 0x17
        /*000a*/ 	.short	(.L_67 - .L_66)
.L_66:
        /*000c*/ 	.word	0x00000000
        /*0010*/ 	.short	0x0001
        /*0012*/ 	.short	0x0008
        /*0014*/ 	.byte	0x00, 0xf5, 0x21, 0x00


	//----- nvinfo : EIATTR_KPARAM_INFO
	.align		4
.L_67:
        /*0018*/ 	.byte	0x04, 0x17
        /*001a*/ 	.short	(.L_69 - .L_68)
.L_68:
        /*001c*/ 	.word	0x00000000
        /*0020*/ 	.short	0x0000
        /*0022*/ 	.short	0x0000
        /*0024*/ 	.byte	0x00, 0xf5, 0x21, 0x00


	//----- nvinfo : EIATTR_SPARSE_MMA_MASK
	.align		4
.L_69:
        /*0028*/ 	.byte	0x03, 0x50
        /*002a*/ 	.short	0x0000


	//----- nvinfo : EIATTR_MAXREG_COUNT
	.align		4
        /*002c*/ 	.byte	0x03, 0x1b
        /*002e*/ 	.short	0x00ff


	//----- nvinfo : EIATTR_MERCURY_ISA_VERSION
	.align		4
        /*0030*/ 	.byte	0x03, 0x5f
        /*0032*/ 	.short	0x0101


	//----- nvinfo : EIATTR_VRC_CTA_INIT_COUNT
	.align		4
        /*0034*/ 	.byte	0x02, 0x4a
	.zero		1
	.zero		1


	//----- nvinfo : EIATTR_EXIT_INSTR_OFFSETS
	.align		4
        /*0038*/ 	.byte	0x04, 0x1c
        /*003a*/ 	.short	(.L_71 - .L_70)


	//   ....[0]....
.L_70:
        /*003c*/ 	.word	0x00000060


	//   ....[1]....
        /*0040*/ 	.word	0x00000cc0


	//----- nvinfo : EIATTR_CRS_STACK_SIZE
	.align		4
.L_71:
        /*0044*/ 	.byte	0x04, 0x1e
        /*0046*/ 	.short	(.L_73 - .L_72)
.L_72:
        /*0048*/ 	.word	0x00000000


	//----- nvinfo : EIATTR_CBANK_PARAM_SIZE
	.align		4
.L_73:
        /*004c*/ 	.byte	0x03, 0x19
        /*004e*/ 	.short	0x0010


	//----- nvinfo : EIATTR_PARAM_CBANK
	.align		4
        /*0050*/ 	.byte	0x04, 0x0a
        /*0052*/ 	.short	(.L_75 - .L_74)
	.align		4
.L_74:
        /*0054*/ 	.word	index@(.nv.constant0._Z20assignPointToClusterPfS_)
        /*0058*/ 	.short	0x0380
        /*005a*/ 	.short	0x0010


	//----- nvinfo : EIATTR_SW_WAR
	.align		4
.L_75:
        /*005c*/ 	.byte	0x04, 0x36
        /*005e*/ 	.short	(.L_77 - .L_76)
.L_76:
        /*0060*/ 	.word	0x00000008
.L_77:


//--------------------- .nv.callgraph             --------------------------
	.section	.nv.callgraph,"",@"SHT_CUDA_CALLGRAPH"
	.align	4
	.sectionentsize	8
	.align		4
        /*0000*/ 	.word	0x00000000
	.align		4
        /*0004*/ 	.word	0xffffffff
	.align		4
        /*0008*/ 	.word	0x00000000
	.align		4
        /*000c*/ 	.word	0xfffffffe
	.align		4
        /*0010*/ 	.word	0x00000000
	.align		4
        /*0014*/ 	.word	0xfffffffd
	.align		4
        /*0018*/ 	.word	0x00000000
	.align		4
        /*001c*/ 	.word	0xfffffffc


//--------------------- .text._Z11removePointPf   --------------------------
	.section	.text._Z11removePointPf,"ax",@progbits
	.align	128
        .global         _Z11removePointPf
        .type           _Z11removePointPf,@function
        .size           _Z11removePointPf,(.L_x_31 - _Z11removePointPf)
        .other          _Z11removePointPf,@"STO_CUDA_ENTRY STV_DEFAULT"
_Z11removePointPf:
.text._Z11removePointPf:
[----:B------:R-:W-:Y:S01]  /*0000*/  LDC R1, c[0x0][0x37c] ;  /* 0x0000df00ff017b82 */ /* 0x000fe20000000800 */
[----:B------:R-:W0:Y:S07]  /*0010*/  S2R R0, SR_TID.X ;  /* 0x0000000000007919 */ /* 0x000e2e0000002100 */
[----:B------:R-:W0:Y:S01]  /*0020*/  S2UR UR6, SR_CTAID.X ;  /* 0x00000000000679c3 */ /* 0x000e220000002500 */
[----:B------:R-:W1:Y:S07]  /*0030*/  LDCU.64 UR4, c[0x0][0x358] ;  /* 0x00006b00ff0477ac */ /* 0x000e6e0008000a00 */
[----:B------:R-:W0:Y:S08]  /*0040*/  LDC R3, c[0x0][0x360] ;  /* 0x0000d800ff037b82 */ /* 0x000e300000000800 */
[----:B------:R-:W2:Y:S01]  /*0050*/  LDC.64 R6, c[0x0][0x380] ;  /* 0x0000e000ff067b82 */ /* 0x000ea20000000a00 */
[----:B0-----:R-:W-:-:S05]  /*0060*/  IMAD R0, R3, UR6, R0 ;  /* 0x0000000603007c24 */ /* 0x001fca000f8e0200 */
[C---:B------:R-:W-:Y:S02]  /*0070*/  IADD3 R3, PT, PT, R0.reuse, 0x32, RZ ;  /* 0x0000003200037810 */ /* 0x040fe40007ffe0ff */
[C---:B------:R-:W-:Y:S02]  /*0080*/  IADD3 R5, PT, PT, R0.reuse, 0x64, RZ ;  /* 0x0000006400057810 */ /* 0x040fe40007ffe0ff */
[----:B------:R-:W-:Y:S01]  /*0090*/  IADD3 R9, PT, PT, R0, 0x96, RZ ;  /* 0x0000009600097810 */ /* 0x000fe20007ffe0ff */
[----:B--2---:R-:W-:-:S04]  /*00a0*/  IMAD.WIDE.U32 R2, R3, 0x4, R6 ;  /* 0x0000000403027825 */ /* 0x004fc800078e0006 */
[--C-:B------:R-:W-:Y:S01]  /*00b0*/  IMAD.WIDE.U32 R4, R5, 0x4, R6.reuse ;  /* 0x0000000405047825 */ /* 0x100fe200078e0006 */
[----:B-1----:R-:W-:Y:S03]  /*00c0*/  STG.E desc[UR4][R2.64], RZ ;  /* 0x000000ff02007986 */ /* 0x002fe6000c101904 */
[----:B------:R-:W-:Y:S01]  /*00d0*/  IMAD.WIDE.U32 R6, R9, 0x4, R6 ;  /* 0x0000000409067825 */ /* 0x000fe200078e0006 */
[----:B------:R-:W-:Y:S04]  /*00e0*/  STG.E desc[UR4][R4.64], RZ ;  /* 0x000000ff04007986 */ /* 0x000fe8000c101904 */
[----:B------:R-:W-:Y:S01]  /*00f0*/  STG.E desc[UR4][R6.64], RZ ;  /* 0x000000ff06007986 */ /* 0x000fe2000c101904 */
[----:B------:R-:W-:Y:S05]  /*0100*/  EXIT ;  /* 0x000000000000794d */ /* 0x000fea0003800000 */
.L_x_0:
[----:B------:R-:W-:-:S00]  /*0110*/  BRA `(.L_x_0) ;  /* 0xfffffffc00fc7947 */ /* 0x000fc0000383ffff */
[----:B------:R-:W-:-:S00]  /*0120*/  NOP ;  /* 0x0000000000007918 */ /* 0x000fc00000000000 */
        /* <DEDUP_REMOVED lines=13> */
.L_x_31:


//--------------------- .text._Z17recomputeCentroidPfS_ --------------------------
	.section	.text._Z17recomputeCentroidPfS_,"ax",@progbits
	.align	128
        .global         _Z17recomputeCentroidPfS_
        .type           _Z17recomputeCentroidPfS_,@function
        .size           _Z17recomputeCentroidPfS_,(.L_x_29 - _Z17recomputeCentroidPfS_)
        .other          _Z17recomputeCentroidPfS_,@"STO_CUDA_ENTRY STV_DEFAULT"
_Z17recomputeCentroidPfS_:
.text._Z17recomputeCentroidPfS_:
[----:B------:R-:W-:Y:S01]  /*0000*/  LDC R1, c[0x0][0x37c] ;  /* 0x0000df00ff017b82 */ /* 0x000fe20000000800 */
[----:B------:R-:W0:Y:S07]  /*0010*/  S2R R2, SR_TID.X ;  /* 0x0000000000027919 */ /* 0x000e2e0000002100 */
[----:B------:R-:W0:Y:S01]  /*0020*/  S2UR UR6, SR_CTAID.X ;  /* 0x00000000000679c3 */ /* 0x000e220000002500 */
[----:B------:R-:W1:Y:S07]  /*0030*/  LDCU.64 UR4, c[0x0][0x358] ;  /* 0x00006b00ff0477ac */ /* 0x000e6e0008000a00 */
[----:B------:R-:W0:Y:S08]  /*0040*/  LDC R3, c[0x0][0x360] ;  /* 0x0000d800ff037b82 */ /* 0x000e300000000800 */
[----:B------:R-:W2:Y:S01]  /*0050*/  LDC.64 R6, c[0x0][0x388] ;  /* 0x0000e200ff067b82 */ /* 0x000ea20000000a00 */
[----:B0-----:R-:W-:-:S04]  /*0060*/  IMAD R2, R3, UR6, R2 ;  /* 0x0000000603027c24 */ /* 0x001fc8000f8e0202 */
[----:B------:R-:W-:-:S04]  /*0070*/  VIADD R9, R2, 0x32 ;  /* 0x0000003202097836 */ /* 0x000fc80000000000 */
[----:B--2---:R-:W-:-:S05]  /*0080*/  IMAD.WIDE.U32 R8, R9, 0x4, R6 ;  /* 0x0000000409087825 */ /* 0x004fca00078e0006 */
[----:B-1----:R-:W2:Y:S01]  /*0090*/  LDG.E R3, desc[UR4][R8.64] ;  /* 0x0000000408037981 */ /* 0x002ea2000c1e1900 */
[----:B------:R-:W-:-:S04]  /*00a0*/  VIADD R5, R2, 0x64 ;  /* 0x0000006402057836 */ /* 0x000fc80000000000 */
[----:B------:R-:W-:-:S05]  /*00b0*/  IMAD.WIDE.U32 R6, R5, 0x4, R6 ;  /* 0x0000000405067825 */ /* 0x000fca00078e0006 */
[----:B------:R-:W3:Y:S01]  /*00c0*/  LDG.E R0, desc[UR4][R6.64] ;  /* 0x0000000406007981 */ /* 0x000ee2000c1e1900 */
[----:B------:R-:W-:Y:S01]  /*00d0*/  BSSY.RECONVERGENT B0, `(.L_x_1) ;  /* 0x000000c000007945 */ /* 0x000fe20003800200 */
[----:B--2---:R-:W0:Y:S08]  /*00e0*/  MUFU.RCP R4, R3 ;  /* 0x0000000300047308 */ /* 0x004e300000001000 */
[----:B---3--:R-:W1:Y:S01]  /*00f0*/  FCHK P0, R0, R3 ;  /* 0x0000000300007302 */ /* 0x008e620000000000 */
[----:B0-----:R-:W-:-:S04]  /*0100*/  FFMA R5, -R3, R4, 1 ;  /* 0x3f80000003057423 */ /* 0x001fc80000000104 */
[----:B------:R-:W-:-:S04]  /*0110*/  FFMA R5, R4, R5, R4 ;  /* 0x0000000504057223 */ /* 0x000fc80000000004 */
[----:B------:R-:W-:-:S04]  /*0120*/  FFMA R4, R0, R5, RZ ;  /* 0x0000000500047223 */ /* 0x000fc800000000ff */
[----:B------:R-:W-:-:S04]  /*0130*/  FFMA R10, -R3, R4, R0 ;  /* 0x00000004030a7223 */ /* 0x000fc80000000100 */
[----:B------:R-:W-:Y:S01]  /*0140*/  FFMA R4, R5, R10, R4 ;  /* 0x0000000a05047223 */ /* 0x000fe20000000004 */
[----:B-1----:R-:W-:Y:S06]  /*0150*/  @!P0 BRA `(.L_x_2) ;  /* 0x00000000000c8947 */ /* 0x002fec0003800000 */
[----:B------:R-:W-:-:S07]  /*0160*/  MOV R6, 0x180 ;  /* 0x0000018000067802 */ /* 0x000fce0000000f00 */
[----:B------:R-:W-:Y:S05]  /*0170*/  CALL.REL.NOINC `($__internal_0_$__cuda_sm3x_div_rn_noftz_f32_slowpath) ;  /* 0x0000000000807944 */ /* 0x000fea0003c00000 */
[----:B------:R-:W-:-:S07]  /*0180*/  IMAD.MOV.U32 R4, RZ, RZ, R0 ;  /* 0x000000ffff047224 */ /* 0x000fce00078e0000 */
.L_x_2:
[----:B------:R-:W-:Y:S05]  /*0190*/  BSYNC.RECONVERGENT B0 ;  /* 0x0000000000007941 */ /* 0x000fea0003800200 */
.L_x_1:
[----:B------:R-:W0:Y:S01]  /*01a0*/  LDC.64 R6, c[0x0][0x388] ;  /* 0x0000e200ff067b82 */ /* 0x000e220000000a00 */
[----:B------:R-:W-:-:S04]  /*01b0*/  VIADD R5, R2, 0x96 ;  /* 0x0000009602057836 */ /* 0x000fc80000000000 */
[----:B0-----:R-:W-:-:S06]  /*01c0*/  IMAD.WIDE.U32 R6, R5, 0x4, R6 ;  /* 0x0000000405067825 */ /* 0x001fcc00078e0006 */
[----:B------:R-:W2:Y:S01]  /*01d0*/  LDG.E R6, desc[UR4][R6.64] ;  /* 0x0000000406067981 */ /* 0x000ea2000c1e1900 */
[----:B------:R-:W0:Y:S01]  /*01e0*/  MUFU.RCP R0, R3 ;  /* 0x0000000300007308 */ /* 0x000e220000001000 */
[----:B------:R-:W-:Y:S01]  /*01f0*/  BSSY.RECONVERGENT B0, `(.L_x_3) ;  /* 0x000000c000007945 */ /* 0x000fe20003800200 */
[----:B0-----:R-:W-:-:S04]  /*0200*/  FFMA R5, -R3, R0, 1 ;  /* 0x3f80000003057423 */ /* 0x001fc80000000100 */
[----:B------:R-:W-:Y:S02]  /*0210*/  FFMA R0, R0, R5, R0 ;  /* 0x0000000500007223 */ /* 0x000fe40000000000 */
[----:B--2---:R-:W0:Y:S02]  /*0220*/  FCHK P0, R6, R3 ;  /* 0x0000000306007302 */ /* 0x004e240000000000 */
[----:B------:R-:W-:-:S04]  /*0230*/  FFMA R5, R0, R6, RZ ;  /* 0x0000000600057223 */ /* 0x000fc800000000ff */
[----:B------:R-:W-:-:S04]  /*0240*/  FFMA R8, -R3, R5, R6 ;  /* 0x0000000503087223 */ /* 0x000fc80000000106 */
[----:B------:R-:W-:Y:S01]  /*0250*/  FFMA R5, R0, R8, R5 ;  /* 0x0000000800057223 */ /* 0x000fe20000000005 */
[----:B0-----:R-:W-:Y:S06]  /*0260*/  @!P0 BRA `(.L_x_4) ;  /* 0x0000000000108947 */ /* 0x001fec0003800000 */
[----:B------:R-:W-:Y:S01]  /*0270*/  IMAD.MOV.U32 R0, RZ, RZ, R6 ;  /* 0x000000ffff007224 */ /* 0x000fe200078e0006 */
[----:B------:R-:W-:-:S07]  /*0280*/  MOV R6, 0x2a0 ;  /* 0x000002a000067802 */ /* 0x000fce0000000f00 */
[----:B------:R-:W-:Y:S05]  /*0290*/  CALL.REL.NOINC `($__internal_0_$__cuda_sm3x_div_rn_noftz_f32_slowpath) ;  /* 0x0000000000387944 */ /* 0x000fea0003c00000 */
[----:B------:R-:W-:-:S07]  /*02a0*/  MOV R5, R0 ;  /* 0x0000000000057202 */ /* 0x000fce0000000f00 */
.L_x_4:
[----:B------:R-:W-:Y:S05]  /*02b0*/  BSYNC.RECONVERGENT B0 ;  /* 0x0000000000007941 */ /* 0x000fea0003800200 */
.L_x_3:
[----:B------:R-:W0:Y:S08]  /*02c0*/  LDC.64 R6, c[0x0][0x388] ;  /* 0x0000e200ff067b82 */ /* 0x000e300000000a00 */
[----:B------:R-:W1:Y:S01]  /*02d0*/  LDC.64 R8, c[0x0][0x380] ;  /* 0x0000e000ff087b82 */ /* 0x000e620000000a00 */
[----:B0-----:R-:W-:-:S06]  /*02e0*/  IMAD.WIDE.U32 R2, R2, 0x4, R6 ;  /* 0x0000000402027825 */ /* 0x001fcc00078e0006 */
[----:B------:R-:W2:Y:S02]  /*02f0*/  LDG.E R2, desc[UR4][R2.64] ;  /* 0x0000000402027981 */ /* 0x000ea4000c1e1900 */
[----:B--2---:R-:W0:Y:S02]  /*0300*/  F2I.U32.TRUNC.NTZ R0, R2 ;  /* 0x0000000200007305 */ /* 0x004e24000020f000 */
[C---:B0-----:R-:W-:Y:S02]  /*0310*/  VIADD R7, R0.reuse, 0x4c4b40 ;  /* 0x004c4b4000077836 */ /* 0x041fe40000000000 */
[----:B------:R-:W-:Y:S02]  /*0320*/  VIADD R11, R0, 0x989680 ;  /* 0x00989680000b7836 */ /* 0x000fe40000000000 */
[----:B-1----:R-:W-:-:S04]  /*0330*/  IMAD.WIDE.U32 R6, R7, 0x4, R8 ;  /* 0x0000000407067825 */ /* 0x002fc800078e0008 */
[----:B------:R-:W-:Y:S01]  /*0340*/  IMAD.WIDE.U32 R8, R11, 0x4, R8 ;  /* 0x000000040b087825 */ /* 0x000fe200078e0008 */
[----:B------:R-:W-:Y:S04]  /*0350*/  STG.E desc[UR4][R6.64], R4 ;  /* 0x0000000406007986 */ /* 0x000fe8000c101904 */
[----:B------:R-:W-:Y:S01]  /*0360*/  STG.E desc[UR4][R8.64], R5 ;  /* 0x0000000508007986 */ /* 0x000fe2000c101904 */
[----:B------:R-:W-:Y:S05]  /*0370*/  EXIT ;  /* 0x000000000000794d */ /* 0x000fea0003800000 */
        .weak           $__internal_0_$__cuda_sm3x_div_rn_noftz_f32_slowpath
        .type           $__internal_0_$__cuda_sm3x_div_rn_noftz_f32_slowpath,@function
        .size           $__internal_0_$__cuda_sm3x_div_rn_noftz_f32_slowpath,(.L_x_29 - $__internal_0_$__cuda_sm3x_div_rn_noftz_f32_slowpath)
$__internal_0_$__cuda_sm3x_div_rn_noftz_f32_slowpath:
[----:B------:R-:W-:Y:S01]  /*0380*/  SHF.R.U32.HI R7, RZ, 0x17, R3 ;  /* 0x00000017ff077819 */ /* 0x000fe20000011603 */
[----:B------:R-:W-:Y:S01]  /*0390*/  BSSY.RECONVERGENT B1, `(.L_x_5) ;  /* 0x0000063000017945 */ /* 0x000fe20003800200 */
[----:B------:R-:W-:Y:S02]  /*03a0*/  SHF.R.U32.HI R5, RZ, 0x17, R0 ;  /* 0x00000017ff057819 */ /* 0x000fe40000011600 */
[----:B------:R-:W-:Y:S02]  /*03b0*/  LOP3.LUT R12, R7, 0xff, RZ, 0xc0, !PT ;  /* 0x000000ff070c7812 */ /* 0x000fe400078ec0ff */
[----:B------:R-:W-:Y:S02]  /*03c0*/  LOP3.LUT R10, R5, 0xff, RZ, 0xc0, !PT ;  /* 0x000000ff050a7812 */ /* 0x000fe400078ec0ff */
[----:B------:R-:W-:Y:S01]  /*03d0*/  MOV R5, R3 ;  /* 0x0000000300057202 */ /* 0x000fe20000000f00 */
[----:B------:R-:W-:Y:S02]  /*03e0*/  VIADD R9, R12, 0xffffffff ;  /* 0xffffffff0c097836 */ /* 0x000fe40000000000 */
[----:B------:R-:W-:-:S03]  /*03f0*/  VIADD R8, R10, 0xffffffff ;  /* 0xffffffff0a087836 */ /* 0x000fc60000000000 */
[----:B------:R-:W-:-:S04]  /*0400*/  ISETP.GT.U32.AND P0, PT, R9, 0xfd, PT ;  /* 0x000000fd0900780c */ /* 0x000fc80003f04070 */
[----:B------:R-:W-:-:S13]  /*0410*/  ISETP.GT.U32.OR P0, PT, R8, 0xfd, P0 ;  /* 0x000000fd0800780c */ /* 0x000fda0000704470 */
[----:B------:R-:W-:Y:S01]  /*0420*/  @!P0 IMAD.MOV.U32 R7, RZ, RZ, RZ ;  /* 0x000000ffff078224 */ /* 0x000fe200078e00ff */
[----:B------:R-:W-:Y:S06]  /*0430*/  @!P0 BRA `(.L_x_6) ;  /* 0x00000000005c8947 */ /* 0x000fec0003800000 */
[----:B------:R-:W-:Y:S02]  /*0440*/  FSETP.GTU.FTZ.AND P0, PT, |R0|, +INF , PT ;  /* 0x7f8000000000780b */ /* 0x000fe40003f1c200 */
[----:B------:R-:W-:-:S04]  /*0450*/  FSETP.GTU.FTZ.AND P1, PT, |R3|, +INF , PT ;  /* 0x7f8000000300780b */ /* 0x000fc80003f3c200 */
[----:B------:R-:W-:-:S13]  /*0460*/  PLOP3.LUT P0, PT, P0, P1, PT, 0xf8, 0x8f ;  /* 0x00000000008f781c */ /* 0x000fda0000703f70 */
[----:B------:R-:W-:Y:S05]  /*0470*/  @P0 BRA `(.L_x_7) ;  /* 0x00000004004c0947 */ /* 0x000fea0003800000 */
[----:B------:R-:W-:-:S13]  /*0480*/  LOP3.LUT P0, RZ, R5, 0x7fffffff, R0, 0xc8, !PT ;  /* 0x7fffffff05ff7812 */ /* 0x000fda000780c800 */
[----:B------:R-:W-:Y:S05]  /*0490*/  @!P0 BRA `(.L_x_8) ;  /* 0x00000004003c8947 */ /* 0x000fea0003800000 */
[C---:B------:R-:W-:Y:S02]  /*04a0*/  FSETP.NEU.FTZ.AND P2, PT, |R0|.reuse, +INF , PT ;  /* 0x7f8000000000780b */ /* 0x040fe40003f5d200 */
[----:B------:R-:W-:Y:S02]  /*04b0*/  FSETP.NEU.FTZ.AND P1, PT, |R3|, +INF , PT ;  /* 0x7f8000000300780b */ /* 0x000fe40003f3d200 */
[----:B------:R-:W-:-:S11]  /*04c0*/  FSETP.NEU.FTZ.AND P0, PT, |R0|, +INF , PT ;  /* 0x7f8000000000780b */ /* 0x000fd60003f1d200 */
[----:B------:R-:W-:Y:S05]  /*04d0*/  @!P1 BRA !P2, `(.L_x_8) ;  /* 0x00000004002c9947 */ /* 0x000fea0005000000 */
[----:B------:R-:W-:-:S04]  /*04e0*/  LOP3.LUT P2, RZ, R0, 0x7fffffff, RZ, 0xc0, !PT ;  /* 0x7fffffff00ff7812 */ /* 0x000fc8000784c0ff */
[----:B------:R-:W-:-:S13]  /*04f0*/  PLOP3.LUT P1, PT, P1, P2, PT, 0x2f, 0xf2 ;  /* 0x0000000000f2781c */ /* 0x000fda0000f24577 */
[----:B------:R-:W-:Y:S05]  /*0500*/  @P1 BRA `(.L_x_9) ;  /* 0x0000000400181947 */ /* 0x000fea0003800000 */
[----:B------:R-:W-:-:S04]  /*0510*/  LOP3.LUT P1, RZ, R5, 0x7fffffff, RZ, 0xc0, !PT ;  /* 0x7fffffff05ff7812 */ /* 0x000fc8000782c0ff */
[----:B------:R-:W-:-:S13]  /*0520*/  PLOP3.LUT P0, PT, P0, P1, PT, 0x2f, 0xf2 ;  /* 0x0000000000f2781c */ /* 0x000fda0000702577 */
[----:B------:R-:W-:Y:S05]  /*0530*/  @P0 BRA `(.L_x_10) ;  /* 0x0000000400000947 */ /* 0x000fea0003800000 */
[----:B------:R-:W-:Y:S02]  /*0540*/  ISETP.GE.AND P0, PT, R8, RZ, PT ;  /* 0x000000ff0800720c */ /* 0x000fe40003f06270 */
[----:B------:R-:W-:-:S11]  /*0550*/  ISETP.GE.AND P1, PT, R9, RZ, PT ;  /* 0x000000ff0900720c */ /* 0x000fd60003f26270 */
[----:B------:R-:W-:Y:S02]  /*0560*/  @P0 IMAD.MOV.U32 R7, RZ, RZ, RZ ;  /* 0x000000ffff070224 */ /* 0x000fe400078e00ff */
[----:B------:R-:W-:Y:S01]  /*0570*/  @!P0 FFMA R0, R0, 1.84467440737095516160e+19, RZ ;  /* 0x5f80000000008823 */ /* 0x000fe200000000ff */
[----:B------:R-:W-:Y:S02]  /*0580*/  @!P0 IMAD.MOV.U32 R7, RZ, RZ, -0x40 ;  /* 0xffffffc0ff078424 */ /* 0x000fe400078e00ff */
[----:B------:R-:W-:-:S03]  /*0590*/  @!P1 FFMA R5, R3, 1.84467440737095516160e+19, RZ ;  /* 0x5f80000003059823 */ /* 0x000fc600000000ff */
[----:B------:R-:W-:-:S07]  /*05a0*/  @!P1 IADD3 R7, PT, PT, R7, 0x40, RZ ;  /* 0x0000004007079810 */ /* 0x000fce0007ffe0ff */
.L_x_6:
[----:B------:R-:W-:Y:S01]  /*05b0*/  LEA R8, R12, 0xc0800000, 0x17 ;  /* 0xc08000000c087811 */ /* 0x000fe200078eb8ff */
[----:B------:R-:W-:Y:S04]  /*05c0*/  BSSY.RECONVERGENT B2, `(.L_x_11) ;  /* 0x0000036000027945 */ /* 0x000fe80003800200 */
[----:B------:R-:W-:Y:S02]  /*05d0*/  IMAD.IADD R8, R5, 0x1, -R8 ;  /* 0x0000000105087824 */ /* 0x000fe400078e0a08 */
[----:B------:R-:W-:Y:S02]  /*05e0*/  VIADD R5, R10, 0xffffff81 ;  /* 0xffffff810a057836 */ /* 0x000fe40000000000 */
[----:B------:R0:W1:Y:S01]  /*05f0*/  MUFU.RCP R9, R8 ;  /* 0x0000000800097308 */ /* 0x0000620000001000 */
[----:B------:R-:W-:Y:S01]  /*0600*/  FADD.FTZ R11, -R8, -RZ ;  /* 0x800000ff080b7221 */ /* 0x000fe20000010100 */
[C---:B------:R-:W-:Y:S01]  /*0610*/  IMAD R0, R5.reuse, -0x800000, R0 ;  /* 0xff80000005007824 */ /* 0x040fe200078e0200 */
[----:B0-----:R-:W-:-:S05]  /*0620*/  IADD3 R8, PT, PT, R5, 0x7f, -R12 ;  /* 0x0000007f05087810 */ /* 0x001fca0007ffe80c */
[----:B------:R-:W-:Y:S02]  /*0630*/  IMAD.IADD R8, R8, 0x1, R7 ;  /* 0x0000000108087824 */ /* 0x000fe400078e0207 */
[----:B-1----:R-:W-:-:S04]  /*0640*/  FFMA R10, R9, R11, 1 ;  /* 0x3f800000090a7423 */ /* 0x002fc8000000000b */
[----:B------:R-:W-:-:S04]  /*0650*/  FFMA R14, R9, R10, R9 ;  /* 0x0000000a090e7223 */ /* 0x000fc80000000009 */
[----:B------:R-:W-:-:S04]  /*0660*/  FFMA R9, R0, R14, RZ ;  /* 0x0000000e00097223 */ /* 0x000fc800000000ff */
[----:B------:R-:W-:-:S04]  /*0670*/  FFMA R10, R11, R9, R0 ;  /* 0x000000090b0a7223 */ /* 0x000fc80000000000 */
[----:B------:R-:W-:-:S04]  /*0680*/  FFMA R9, R14, R10, R9 ;  /* 0x0000000a0e097223 */ /* 0x000fc80000000009 */
[----:B------:R-:W-:-:S04]  /*0690*/  FFMA R10, R11, R9, R0 ;  /* 0x000000090b0a7223 */ /* 0x000fc80000000000 */
[----:B------:R-:W-:-:S05]  /*06a0*/  FFMA R0, R14, R10, R9 ;  /* 0x0000000a0e007223 */ /* 0x000fca0000000009 */
[----:B------:R-:W-:-:S04]  /*06b0*/  SHF.R.U32.HI R5, RZ, 0x17, R0 ;  /* 0x00000017ff057819 */ /* 0x000fc80000011600 */
[----:B------:R-:W-:-:S04]  /*06c0*/  LOP3.LUT R5, R5, 0xff, RZ, 0xc0, !PT ;  /* 0x000000ff05057812 */ /* 0x000fc800078ec0ff */
[----:B------:R-:W-:-:S05]  /*06d0*/  IADD3 R11, PT, PT, R5, R8, RZ ;  /* 0x00000008050b7210 */ /* 0x000fca0007ffe0ff */
[----:B------:R-:W-:-:S05]  /*06e0*/  VIADD R5, R11, 0xffffffff ;  /* 0xffffffff0b057836 */ /* 0x000fca0000000000 */
[----:B------:R-:W-:-:S13]  /*06f0*/  ISETP.GE.U32.AND P0, PT, R5, 0xfe, PT ;  /* 0x000000fe0500780c */ /* 0x000fda0003f06070 */
[----:B------:R-:W-:Y:S05]  /*0700*/  @!P0 BRA `(.L_x_12) ;  /* 0x0000000000808947 */ /* 0x000fea0003800000 */
[----:B------:R-:W-:-:S13]  /*0710*/  ISETP.GT.AND P0, PT, R11, 0xfe, PT ;  /* 0x000000fe0b00780c */ /* 0x000fda0003f04270 */
[----:B------:R-:W-:Y:S05]  /*0720*/  @P0 BRA `(.L_x_13) ;  /* 0x00000000006c0947 */ /* 0x000fea0003800000 */
[----:B------:R-:W-:-:S13]  /*0730*/  ISETP.GE.AND P0, PT, R11, 0x1, PT ;  /* 0x000000010b00780c */ /* 0x000fda0003f06270 */
[----:B------:R-:W-:Y:S05]  /*0740*/  @P0 BRA `(.L_x_14) ;  /* 0x0000000000740947 */ /* 0x000fea0003800000 */
[----:B------:R-:W-:Y:S02]  /*0750*/  ISETP.GE.AND P0, PT, R11, -0x18, PT ;  /* 0xffffffe80b00780c */ /* 0x000fe40003f06270 */
[----:B------:R-:W-:-:S11]  /*0760*/  LOP3.LUT R0, R0, 0x80000000, RZ, 0xc0, !PT ;  /* 0x8000000000007812 */ /* 0x000fd600078ec0ff */
[----:B------:R-:W-:Y:S05]  /*0770*/  @!P0 BRA `(.L_x_14) ;  /* 0x0000000000688947 */ /* 0x000fea0003800000 */
[CCC-:B------:R-:W-:Y:S01]  /*0780*/  FFMA.RZ R5, R14.reuse, R10.reuse, R9.reuse ;  /* 0x0000000a0e057223 */ /* 0x1c0fe2000000c009 */
[CCC-:B------:R-:W-:Y:S01]  /*0790*/  FFMA.RM R8, R14.reuse, R10.reuse, R9.reuse ;  /* 0x0000000a0e087223 */ /* 0x1c0fe20000004009 */
[C---:B------:R-:W-:Y:S02]  /*07a0*/  ISETP.NE.AND P2, PT, R11.reuse, RZ, PT ;  /* 0x000000ff0b00720c */ /* 0x040fe40003f45270 */
[----:B------:R-:W-:Y:S02]  /*07b0*/  ISETP.NE.AND P1, PT, R11, RZ, PT ;  /* 0x000000ff0b00720c */ /* 0x000fe40003f25270 */
[----:B------:R-:W-:Y:S01]  /*07c0*/  LOP3.LUT R7, R5, 0x7fffff, RZ, 0xc0, !PT ;  /* 0x007fffff05077812 */ /* 0x000fe200078ec0ff */
[----:B------:R-:W-:Y:S01]  /*07d0*/  FFMA.RP R5, R14, R10, R9 ;  /* 0x0000000a0e057223 */ /* 0x000fe20000008009 */
[----:B------:R-:W-:Y:S02]  /*07e0*/  VIADD R10, R11, 0x20 ;  /* 0x000000200b0a7836 */ /* 0x000fe40000000000 */
[----:B------:R-:W-:Y:S01]  /*07f0*/  LOP3.LUT R7, R7, 0x800000, RZ, 0xfc, !PT ;  /* 0x0080000007077812 */ /* 0x000fe200078efcff */
[----:B------:R-:W-:Y:S01]  /*0800*/  IMAD.MOV R9, RZ, RZ, -R11 ;  /* 0x000000ffff097224 */ /* 0x000fe200078e0a0b */
[----:B------:R-:W-:-:S02]  /*0810*/  FSETP.NEU.FTZ.AND P0, PT, R5, R8, PT ;  /* 0x000000080500720b */ /* 0x000fc40003f1d000 */
[----:B------:R-:W-:Y:S02]  /*0820*/  SHF.L.U32 R10, R7, R10, RZ ;  /* 0x0000000a070a7219 */ /* 0x000fe400000006ff */
[----:B------:R-:W-:Y:S02]  /*0830*/  SEL R8, R9, RZ, P2 ;  /* 0x000000ff09087207 */ /* 0x000fe40001000000 */
[----:B------:R-:W-:Y:S02]  /*0840*/  ISETP.NE.AND P1, PT, R10, RZ, P1 ;  /* 0x000000ff0a00720c */ /* 0x000fe40000f25270 */
[----:B------:R-:W-:Y:S02]  /*0850*/  SHF.R.U32.HI R8, RZ, R8, R7 ;  /* 0x00000008ff087219 */ /* 0x000fe40000011607 */
[----:B------:R-:W-:Y:S02]  /*0860*/  PLOP3.LUT P0, PT, P0, P1, PT, 0xf8, 0x8f ;  /* 0x00000000008f781c */ /* 0x000fe40000703f70 */
[----:B------:R-:W-:-:S02]  /*0870*/  SHF.R.U32.HI R10, RZ, 0x1, R8 ;  /* 0x00000001ff0a7819 */ /* 0x000fc40000011608 */
[----:B------:R-:W-:-:S04]  /*0880*/  SEL R5, RZ, 0x1, !P0 ;  /* 0x00000001ff057807 */ /* 0x000fc80004000000 */
[----:B------:R-:W-:-:S04]  /*0890*/  LOP3.LUT R5, R5, 0x1, R10, 0xf8, !PT ;  /* 0x0000000105057812 */ /* 0x000fc800078ef80a */
[----:B------:R-:W-:-:S04]  /*08a0*/  LOP3.LUT R5, R5, R8, RZ, 0xc0, !PT ;  /* 0x0000000805057212 */ /* 0x000fc800078ec0ff */
[----:B------:R-:W-:-:S04]  /*08b0*/  IADD3 R5, PT, PT, R10, R5, RZ ;  /* 0x000000050a057210 */ /* 0x000fc80007ffe0ff */
[----:B------:R-:W-:Y:S01]  /*08c0*/  LOP3.LUT R0, R5, R0, RZ, 0xfc, !PT ;  /* 0x0000000005007212 */ /* 0x000fe200078efcff */
[----:B------:R-:W-:Y:S06]  /*08d0*/  BRA `(.L_x_14) ;  /* 0x0000000000107947 */ /* 0x000fec0003800000 */
.L_x_13:
[----:B------:R-:W-:-:S04]  /*08e0*/  LOP3.LUT R0, R0, 0x80000000, RZ, 0xc0, !PT ;  /* 0x8000000000007812 */ /* 0x000fc800078ec0ff */
[----:B------:R-:W-:Y:S01]  /*08f0*/  LOP3.LUT R0, R0, 0x7f800000, RZ, 0xfc, !PT ;  /* 0x7f80000000007812 */ /* 0x000fe200078efcff */
[----:B------:R-:W-:Y:S06]  /*0900*/  BRA `(.L_x_14) ;  /* 0x0000000000047947 */ /* 0x000fec0003800000 */
.L_x_12:
[----:B------:R-:W-:-:S07]  /*0910*/  IMAD R0, R8, 0x800000, R0 ;  /* 0x0080000008007824 */ /* 0x000fce00078e0200 */
.L_x_14:
[----:B------:R-:W-:Y:S05]  /*0920*/  BSYNC.RECONVERGENT B2 ;  /* 0x0000000000027941 */ /* 0x000fea0003800200 */
.L_x_11:
[----:B------:R-:W-:Y:S05]  /*0930*/  BRA `(.L_x_15) ;  /* 0x0000000000207947 */ /* 0x000fea0003800000 */
.L_x_10:
[----:B------:R-:W-:-:S04]  /*0940*/  LOP3.LUT R0, R5, 0x80000000, R0, 0x48, !PT ;  /* 0x8000000005007812 */ /* 0x000fc800078e4800 */
[----:B------:R-:W-:Y:S01]  /*0950*/  LOP3.LUT R0, R0, 0x7f800000, RZ, 0xfc, !PT ;  /* 0x7f80000000007812 */ /* 0x000fe200078efcff */
[----:B------:R-:W-:Y:S06]  /*0960*/  BRA `(.L_x_15) ;  /* 0x0000000000147947 */ /* 0x000fec0003800000 */
.L_x_9:
[----:B------:R-:W-:Y:S01]  /*0970*/  LOP3.LUT R0, R5, 0x80000000, R0, 0x48, !PT ;  /* 0x8000000005007812 */ /* 0x000fe200078e4800 */
[----:B------:R-:W-:Y:S06]  /*0980*/  BRA `(.L_x_15) ;  /* 0x00000000000c7947 */ /* 0x000fec0003800000 */
.L_x_8:
[----:B------:R-:W0:Y:S01]  /*0990*/  MUFU.RSQ R0, -QNAN ;  /* 0xffc0000000007908 */ /* 0x000e220000001400 */
[----:B------:R-:W-:Y:S05]  /*09a0*/  BRA `(.L_x_15) ;  /* 0x0000000000047947 */ /* 0x000fea0003800000 */
.L_x_7:
[----:B------:R-:W-:-:S07]  /*09b0*/  FADD.FTZ R0, R0, R3 ;  /* 0x0000000300007221 */ /* 0x000fce0000010000 */
.L_x_15:
[----:B------:R-:W-:Y:S05]  /*09c0*/  BSYNC.RECONVERGENT B1 ;  /* 0x0000000000017941 */ /* 0x000fea0003800200 */
.L_x_5:
[----:B------:R-:W-:-:S04]  /*09d0*/  IMAD.MOV.U32 R7, RZ, RZ, 0x0 ;  /* 0x00000000ff077424 */ /* 0x000fc800078e00ff */
[----:B0-----:R-:W-:Y:S05]  /*09e0*/  RET.REL.NODEC R6 `(_Z17recomputeCentroidPfS_) ;  /* 0xfffffff406847950 */ /* 0x001fea0003c3ffff */
.L_x_16:
        /* <DEDUP_REMOVED lines=9> */
.L_x_29:


//--------------------- .text._Z14calculateValuePfS_ --------------------------
	.section	.text._Z14calculateValuePfS_,"ax",@progbits
	.align	128
        .global         _Z14calculateValuePfS_
        .type           _Z14calculateValuePfS_,@function
        .size           _Z14calculateValuePfS_,(.L_x_33 - _Z14calculateValuePfS_)
        .other          _Z14calculateValuePfS_,@"STO_CUDA_ENTRY STV_DEFAULT"
_Z14calculateValuePfS_:
.text._Z14calculateValuePfS_:
[----:B------:R-:W-:Y:S01]  /*0000*/  LDC R1, c[0x0][0x37c] ;  /* 0x0000df00ff017b82 */ /* 0x000fe20000000800 */
[----:B------:R-:W0:Y:S07]  /*0010*/  S2R R5, SR_TID.X ;  /* 0x0000000000057919 */ /* 0x000e2e0000002100 */
[----:B------:R-:W0:Y:S08]  /*0020*/  S2UR UR4, SR_CTAID.X ;  /* 0x00000000000479c3 */ /* 0x000e300000002500 */
[----:B------:R-:W0:Y:S02]  /*0030*/  LDC R0, c[0x0][0x360] ;  /* 0x0000d800ff007b82 */ /* 0x000e240000000800 */
[----:B0-----:R-:W-:-:S05]  /*0040*/  IMAD R5, R0, UR4, R5 ;  /* 0x0000000400057c24 */ /* 0x001fca000f8e0205 */
[----:B------:R-:W-:-:S13]  /*0050*/  ISETP.GT.U32.AND P0, PT, R5, 0x4c4b3f, PT ;  /* 0x004c4b3f0500780c */ /* 0x000fda0003f04070 */
[----:B------:R-:W-:Y:S05]  /*0060*/  @P0 EXIT ;  /* 0x000000000000094d */ /* 0x000fea0003800000 */
[----:B------:R-:W0:Y:S01]  /*0070*/  LDC.64 R2, c[0x0][0x380] ;  /* 0x0000e000ff027b82 */ /* 0x000e220000000a00 */
[----:B------:R-:W1:Y:S07]  /*0080*/  LDCU.64 UR4, c[0x0][0x358] ;  /* 0x00006b00ff0477ac */ /* 0x000e6e0008000a00 */
[----:B------:R-:W2:Y:S01]  /*0090*/  LDC.64 R6, c[0x0][0x388] ;  /* 0x0000e200ff067b82 */ /* 0x000ea20000000a00 */
[----:B0-----:R-:W-:-:S05]  /*00a0*/  IMAD.WIDE.U32 R2, R5, 0x4, R2 ;  /* 0x0000000405027825 */ /* 0x001fca00078e0002 */
[----:B-1----:R-:W3:Y:S01]  /*00b0*/  LDG.E R0, desc[UR4][R2.64] ;  /* 0x0000000402007981 */ /* 0x002ee2000c1e1900 */
[----:B------:R-:W-:-:S04]  /*00c0*/  IADD3 R8, P0, PT, R2, 0x1000000, RZ ;  /* 0x0100000002087810 */ /* 0x000fc80007f1e0ff */
[----:B------:R-:W-:-:S06]  /*00d0*/  IADD3.X R9, PT, PT, RZ, R3, RZ, P0, !PT ;  /* 0x00000003ff097210 */ /* 0x000fcc00007fe4ff */
[----:B------:R-:W4:Y:S01]  /*00e0*/  LDG.E R9, desc[UR4][R8.64+0x312d00] ;  /* 0x312d000408097981 */ /* 0x000f22000c1e1900 */
[----:B------:R-:W-:-:S04]  /*00f0*/  IADD3 R10, P0, PT, R2, 0x2000000, RZ ;  /* 0x02000000020a7810 */ /* 0x000fc80007f1e0ff */
[----:B------:R-:W-:Y:S01]  /*0100*/  IADD3.X R11, PT, PT, RZ, R3, RZ, P0, !PT ;  /* 0x00000003ff0b7210 */ /* 0x000fe200007fe4ff */
[----:B---3--:R-:W0:Y:S02]  /*0110*/  F2I.U32.TRUNC.NTZ R0, R0 ;  /* 0x0000000000007305 */ /* 0x008e24000020f000 */
[----:B0-----:R-:W-:-:S05]  /*0120*/  IADD3 R5, PT, PT, R0, 0x64, RZ ;  /* 0x0000006400057810 */ /* 0x001fca0007ffe0ff */
[----:B--2---:R-:W-:-:S05]  /*0130*/  IMAD.WIDE.U32 R4, R5, 0x4, R6 ;  /* 0x0000000405047825 */ /* 0x004fca00078e0006 */
[----:B----4-:R-:W-:Y:S04]  /*0140*/  REDG.E.ADD.F32.FTZ.RN.STRONG.GPU desc[UR4][R4.64], R9 ;  /* 0x00000009040079a6 */ /* 0x010fe8000c12f304 */
[----:B------:R-:W2:Y:S01]  /*0150*/  LDG.E R11, desc[UR4][R10.64+0x625a00] ;  /* 0x625a00040a0b7981 */ /* 0x000ea2000c1e1900 */
[----:B------:R-:W-:-:S05]  /*0160*/  IADD3 R3, PT, PT, R0, 0x96, RZ ;  /* 0x0000009600037810 */ /* 0x000fca0007ffe0ff */
[----:B------:R-:W-:-:S05]  /*0170*/  IMAD.WIDE.U32 R2, R3, 0x4, R6 ;  /* 0x0000000403027825 */ /* 0x000fca00078e0006 */
[----:B--2---:R-:W-:Y:S01]  /*0180*/  REDG.E.ADD.F32.FTZ.RN.STRONG.GPU desc[UR4][R2.64], R11 ;  /* 0x0000000b020079a6 */ /* 0x004fe2000c12f304 */
[----:B------:R-:W-:Y:S05]  /*0190*/  EXIT ;  /* 0x000000000000794d */ /* 0x000fea0003800000 */
.L_x_17:
        /* <DEDUP_REMOVED lines=14> */
.L_x_33:


//--------------------- .text._Z20assignPointToClusterPfS_ --------------------------
	.section	.text._Z20assignPointToClusterPfS_,"ax",@progbits
	.align	128
        .global         _Z20assignPointToClusterPfS_
        .type           _Z20assignPointToClusterPfS_,@function
        .size           _Z20assignPointToClusterPfS_,(.L_x_30 - _Z20assignPointToClusterPfS_)
        .other          _Z20assignPointToClusterPfS_,@"STO_CUDA_ENTRY STV_DEFAULT"
_Z20assignPointToClusterPfS_:
.text._Z20assignPointToClusterPfS_:
        /* <DEDUP_REMOVED lines=8> */
[----:B------:R-:W1:Y:S01]  /*0080*/  LDCU.64 UR4, c[0x0][0x358] ;  /* 0x00006b00ff0477ac */ /* 0x000e620008000a00 */
[----:B------:R-:W2:Y:S01]  /*0090*/  LDCU.64 UR6, c[0x0][0x388] ;  /* 0x00007100ff0677ac */ /* 0x000ea20008000a00 */
[----:B0-----:R-:W-:-:S05]  /*00a0*/  IMAD.WIDE.U32 R2, R5, 0x4, R2 ;  /* 0x0000000405027825 */ /* 0x001fca00078e0002 */
[----:B------:R-:W0:Y:S01]  /*00b0*/  LDC.64 R4, c[0x0][0x380] ;  /* 0x0000e000ff047b82 */ /* 0x000e220000000a00 */
[C---:B------:R-:W-:Y:S02]  /*00c0*/  IADD3 R12, P0, PT, R2.reuse, 0x1000000, RZ ;  /* 0x01000000020c7810 */ /* 0x040fe40007f1e0ff */
[----:B------:R-:W-:Y:S02]  /*00d0*/  IADD3 R14, P1, PT, R2, 0x2000000, RZ ;  /* 0x02000000020e7810 */ /* 0x000fe40007f3e0ff */
[-C--:B------:R-:W-:Y:S02]  /*00e0*/  IADD3.X R13, PT, PT, RZ, R3.reuse, RZ, P0, !PT ;  /* 0x00000003ff0d7210 */ /* 0x080fe400007fe4ff */
[----:B------:R-:W-:-:S03]  /*00f0*/  IADD3.X R15, PT, PT, RZ, R3, RZ, P1, !PT ;  /* 0x00000003ff0f7210 */ /* 0x000fc60000ffe4ff */
[----:B-1----:R1:W5:Y:S04]  /*0100*/  LDG.E R6, desc[UR4][R12.64+0x312d00] ;  /* 0x312d00040c067981 */ /* 0x002368000c1e1900 */
[----:B------:R1:W5:Y:S01]  /*0110*/  LDG.E R8, desc[UR4][R14.64+0x625a00] ;  /* 0x625a00040e087981 */ /* 0x000362000c1e1900 */
[----:B------:R-:W-:Y:S01]  /*0120*/  HFMA2 R10, -RZ, RZ, 0, 0 ;  /* 0x00000000ff0a7431 */ /* 0x000fe200000001ff */
[----:B------:R-:W-:Y:S02]  /*0130*/  MOV R9, 0x7f7fffff ;  /* 0x7f7fffff00097802 */ /* 0x000fe40000000f00 */
[----:B--2---:R-:W-:-:S07]  /*0140*/  MOV R7, RZ ;  /* 0x000000ff00077202 */ /* 0x004fce0000000f00 */
.L_x_26:
[----:B-1----:R-:W-:Y:S02]  /*0150*/  MOV R14, UR6 ;  /* 0x00000006000e7c02 */ /* 0x002fe40008000f00 */
[----:B------:R-:W-:-:S05]  /*0160*/  MOV R15, UR7 ;  /* 0x00000007000f7c02 */ /* 0x000fca0008000f00 */
[----:B------:R-:W2:Y:S02]  /*0170*/  LDG.E R14, desc[UR4][R14.64] ;  /* 0x000000040e0e7981 */ /* 0x000ea4000c1e1900 */
[----:B--2---:R-:W1:Y:S02]  /*0180*/  F2I.U32.TRUNC.NTZ R0, R14 ;  /* 0x0000000e00007305 */ /* 0x004e64000020f000 */
[C---:B-1----:R-:W-:Y:S02]  /*0190*/  IADD3 R17, PT, PT, R0.reuse, 0x4c4b40, RZ ;  /* 0x004c4b4000117810 */ /* 0x042fe40007ffe0ff */
[----:B------:R-:W-:-:S03]  /*01a0*/  IADD3 R19, PT, PT, R0, 0x989680, RZ ;  /* 0x0098968000137810 */ /* 0x000fc60007ffe0ff */
[----:B0-----:R-:W-:-:S04]  /*01b0*/  IMAD.WIDE.U32 R16, R17, 0x4, R4 ;  /* 0x0000000411107825 */ /* 0x001fc800078e0004 */
[----:B------:R-:W-:Y:S02]  /*01c0*/  IMAD.WIDE.U32 R18, R19, 0x4, R4 ;  /* 0x0000000413127825 */ /* 0x000fe400078e0004 */
[----:B------:R-:W2:Y:S04]  /*01d0*/  LDG.E R17, desc[UR4][R16.64] ;  /* 0x0000000410117981 */ /* 0x000ea8000c1e1900 */
[----:B------:R-:W3:Y:S01]  /*01e0*/  LDG.E R19, desc[UR4][R18.64] ;  /* 0x0000000412137981 */ /* 0x000ee2000c1e1900 */
[----:B------:R-:W-:Y:S01]  /*01f0*/  BSSY.RECONVERGENT B0, `(.L_x_18) ;  /* 0x0000049000007945 */ /* 0x000fe20003800200 */
[----:B------:R-:W-:Y:S02]  /*0200*/  MOV R11, 0x3f800000 ;  /* 0x3f800000000b7802 */ /* 0x000fe40000000f00 */
[----:B------:R-:W-:Y:S01]  /*0210*/  MOV R14, 0x3f800000 ;  /* 0x3f800000000e7802 */ /* 0x000fe20000000f00 */
[----:B--2--5:R-:W-:Y:S01]  /*0220*/  FADD R12, R6, -R17 ;  /* 0x80000011060c7221 */ /* 0x024fe20000000000 */
[----:B---3--:R-:W-:-:S04]  /*0230*/  FADD R0, R8, -R19 ;  /* 0x8000001308007221 */ /* 0x008fc80000000000 */
[----:B------:R-:W-:Y:S02]  /*0240*/  FSETP.NEU.AND P0, PT, R12, 1, PT ;  /* 0x3f8000000c00780b */ /* 0x000fe40003f0d000 */
[----:B------:R-:W-:-:S11]  /*0250*/  FSETP.NEU.AND P1, PT, R0, 1, PT ;  /* 0x3f8000000000780b */ /* 0x000fd60003f2d000 */
[----:B------:R-:W-:Y:S05]  /*0260*/  @!P0 BRA `(.L_x_19) ;  /* 0x0000000400048947 */ /* 0x000fea0003800000 */
[----:B------:R-:W-:-:S13]  /*0270*/  FSETP.NAN.AND P0, PT, |R12|, |R12|, PT ;  /* 0x4000000c0c00720b */ /* 0x000fda0003f08200 */
[----:B------:R-:W-:Y:S01]  /*0280*/  @P0 FADD R14, R12, 2 ;  /* 0x400000000c0e0421 */ /* 0x000fe20000000000 */
[----:B------:R-:W-:Y:S06]  /*0290*/  @P0 BRA `(.L_x_19) ;  /* 0x0000000000f80947 */ /* 0x000fec0003800000 */
[C---:B------:R-:W-:Y:S01]  /*02a0*/  FMUL R13, |R12|.reuse, 16777216 ;  /* 0x4b8000000c0d7820 */ /* 0x040fe20000400200 */
[----:B------:R-:W-:Y:S01]  /*02b0*/  FSETP.GEU.AND P0, PT, |R12|, 1.175494350822287508e-38, PT ;  /* 0x008000000c00780b */ /* 0x000fe20003f0e200 */
[----:B------:R-:W-:-:S03]  /*02c0*/  HFMA2 R20, -RZ, RZ, 0.771484375, 0.21533203125 ;  /* 0x3a2c32e4ff147431 */ /* 0x000fc600000001ff */
[----:B------:R-:W-:Y:S02]  /*02d0*/  FSEL R13, R13, |R12|, !P0 ;  /* 0x4000000c0d0d7208 */ /* 0x000fe40004000000 */
[----:B------:R-:W-:Y:S02]  /*02e0*/  FSEL R17, RZ, -24, P0 ;  /* 0xc1c00000ff117808 */ /* 0x000fe40000000000 */
[----:B------:R-:W-:Y:S02]  /*02f0*/  IADD3 R14, PT, PT, R13, -0x3f3504f3, RZ ;  /* 0xc0cafb0d0d0e7810 */ /* 0x000fe40007ffe0ff */
[----:B------:R-:W-:Y:S02]  /*0300*/  FSETP.NEU.AND P0, PT, |R12|, +INF , PT ;  /* 0x7f8000000c00780b */ /* 0x000fe40003f0d200 */
[----:B------:R-:W-:Y:S02]  /*0310*/  LOP3.LUT R14, R14, 0xff800000, RZ, 0xc0, !PT ;  /* 0xff8000000e0e7812 */ /* 0x000fe400078ec0ff */
[----:B------:R-:W-:-:S02]  /*0320*/  FSETP.NEU.AND P0, PT, R12, RZ, P0 ;  /* 0x000000ff0c00720b */ /* 0x000fc4000070d000 */
[-C--:B------:R-:W-:Y:S02]  /*0330*/  IADD3 R13, PT, PT, R13, -R14.reuse, RZ ;  /* 0x8000000e0d0d7210 */ /* 0x080fe40007ffe0ff */
[----:B------:R-:W-:-:S03]  /*0340*/  I2FP.F32.S32 R14, R14 ;  /* 0x0000000e000e7245 */ /* 0x000fc60000201400 */
[C---:B------:R-:W-:Y:S01]  /*0350*/  FADD R15, R13.reuse, 1 ;  /* 0x3f8000000d0f7421 */ /* 0x040fe20000000000 */
[----:B------:R-:W-:-:S04]  /*0360*/  FADD R18, R13, -1 ;  /* 0xbf8000000d127421 */ /* 0x000fc80000000000 */
[----:B------:R-:W-:Y:S01]  /*0370*/  FADD R16, R18, R18 ;  /* 0x0000001212107221 */ /* 0x000fe20000000000 */
[----:B------:R-:W0:Y:S01]  /*0380*/  MUFU.RCP R15, R15 ;  /* 0x0000000f000f7308 */ /* 0x000e220000001000 */
[----:B------:R-:W-:Y:S02]  /*0390*/  @!P0 FADD R12, R12, R12 ;  /* 0x0000000c0c0c8221 */ /* 0x000fe40000000000 */
[----:B0-----:R-:W-:Y:S01]  /*03a0*/  FMUL R13, R15, R16 ;  /* 0x000000100f0d7220 */ /* 0x001fe20000400000 */
[----:B------:R-:W-:-:S03]  /*03b0*/  FFMA R16, R14, 1.1920928955078125e-07, R17 ;  /* 0x340000000e107823 */ /* 0x000fc60000000011 */
[----:B------:R-:W-:Y:S01]  /*03c0*/  FADD R19, R18, -R13 ;  /* 0x8000000d12137221 */ /* 0x000fe20000000000 */
[CC--:B------:R-:W-:Y:S01]  /*03d0*/  FMUL R17, R13.reuse, R13.reuse ;  /* 0x0000000d0d117220 */ /* 0x0c0fe20000400000 */
[----:B------:R-:W-:Y:S02]  /*03e0*/  FFMA R14, R13, 1.4426950216293334961, R16 ;  /* 0x3fb8aa3b0d0e7823 */ /* 0x000fe40000000010 */
[----:B------:R-:W-:Y:S01]  /*03f0*/  FADD R19, R19, R19 ;  /* 0x0000001313137221 */ /* 0x000fe20000000000 */
[C---:B------:R-:W-:Y:S01]  /*0400*/  FFMA R20, R17.reuse, R20, 0.0032181653659790754318 ;  /* 0x3b52e7db11147423 */ /* 0x040fe20000000014 */
[----:B------:R-:W-:Y:S02]  /*0410*/  FADD R16, R16, -R14 ;  /* 0x8000000e10107221 */ /* 0x000fe40000000000 */
[----:B------:R-:W-:Y:S01]  /*0420*/  FFMA R18, R18, -R13, R19 ;  /* 0x8000000d12127223 */ /* 0x000fe20000000013 */
[----:B------:R-:W-:Y:S01]  /*0430*/  FFMA R20, R17, R20, 0.018033718690276145935 ;  /* 0x3c93bb7311147423 */ /* 0x000fe20000000014 */
[----:B------:R-:W-:-:S02]  /*0440*/  FFMA R19, R13, 1.4426950216293334961, R16 ;  /* 0x3fb8aa3b0d137823 */ /* 0x000fc40000000010 */
[----:B------:R-:W-:Y:S01]  /*0450*/  FMUL R18, R15, R18 ;  /* 0x000000120f127220 */ /* 0x000fe20000400000 */
[----:B------:R-:W-:-:S03]  /*0460*/  FFMA R20, R17, R20, 0.12022458761930465698 ;  /* 0x3df6384f11147423 */ /* 0x000fc60000000014 */
[----:B------:R-:W-:Y:S01]  /*0470*/  FFMA R16, R18, 1.4426950216293334961, R19 ;  /* 0x3fb8aa3b12107823 */ /* 0x000fe20000000013 */
[----:B------:R-:W-:-:S03]  /*0480*/  FMUL R20, R17, R20 ;  /* 0x0000001411147220 */ /* 0x000fc60000400000 */
[----:B------:R-:W-:Y:S01]  /*0490*/  FFMA R17, R13, 1.9251366722983220825e-08, R16 ;  /* 0x32a55e340d117823 */ /* 0x000fe20000000010 */
[----:B------:R-:W-:-:S04]  /*04a0*/  FMUL R15, R20, 3 ;  /* 0x40400000140f7820 */ /* 0x000fc80000400000 */
[----:B------:R-:W-:Y:S01]  /*04b0*/  FFMA R15, R18, R15, R17 ;  /* 0x0000000f120f7223 */ /* 0x000fe20000000011 */
[----:B------:R-:W-:-:S03]  /*04c0*/  MOV R17, 0x391fcb8e ;  /* 0x391fcb8e00117802 */ /* 0x000fc60000000f00 */
[----:B------:R-:W-:-:S04]  /*04d0*/  FFMA R15, R13, R20, R15 ;  /* 0x000000140d0f7223 */ /* 0x000fc8000000000f */
[----:B------:R-:W-:-:S04]  /*04e0*/  FADD R16, R14, R15 ;  /* 0x0000000f0e107221 */ /* 0x000fc80000000000 */
[----:B------:R-:W-:Y:S01]  /*04f0*/  FMUL R13, R16, 2 ;  /* 0x40000000100d7820 */ /* 0x000fe20000400000 */
[----:B------:R-:W-:-:S03]  /*0500*/  FADD R14, -R14, R16 ;  /* 0x000000100e0e7221 */ /* 0x000fc60000000100 */
[----:B------:R-:W0:Y:S01]  /*0510*/  FRND R18, R13 ;  /* 0x0000000d00127307 */ /* 0x000e220000201000 */
[----:B------:R-:W-:Y:S01]  /*0520*/  FADD R15, R15, -R14 ;  /* 0x8000000e0f0f7221 */ /* 0x000fe20000000000 */
[----:B------:R-:W-:Y:S01]  /*0530*/  FFMA R16, R16, 2, -R13 ;  /* 0x4000000010107823 */ /* 0x000fe2000000080d */
[----:B------:R-:W-:-:S03]  /*0540*/  FSETP.GT.AND P3, PT, |R13|, 152, PT ;  /* 0x431800000d00780b */ /* 0x000fc60003f64200 */
[----:B------:R-:W-:Y:S02]  /*0550*/  FFMA R15, R15, 2, R16 ;  /* 0x400000000f0f7823 */ /* 0x000fe40000000010 */
[----:B------:R-:W1:Y:S01]  /*0560*/  F2I.NTZ R16, R13 ;  /* 0x0000000d00107305 */ /* 0x000e620000203100 */
[----:B0-----:R-:W-:Y:S01]  /*0570*/  FADD R14, R13, -R18 ;  /* 0x800000120d0e7221 */ /* 0x001fe20000000000 */
[----:B------:R-:W-:-:S03]  /*0580*/  FSETP.GT.AND P2, PT, R18, RZ, PT ;  /* 0x000000ff1200720b */ /* 0x000fc60003f44000 */
[----:B------:R-:W-:-:S04]  /*0590*/  FADD R14, R14, R15 ;  /* 0x0000000f0e0e7221 */ /* 0x000fc80000000000 */
[----:B------:R-:W-:-:S04]  /*05a0*/  FFMA R15, R14, R17, 0.0013391353422775864601 ;  /* 0x3aaf85ed0e0f7423 */ /* 0x000fc80000000011 */
[----:B------:R-:W-:-:S04]  /*05b0*/  FFMA R15, R14, R15, 0.0096188392490148544312 ;  /* 0x3c1d98560e0f7423 */ /* 0x000fc8000000000f */
[----:B------:R-:W-:-:S04]  /*05c0*/  FFMA R15, R14, R15, 0.055503588169813156128 ;  /* 0x3d6357bb0e0f7423 */ /* 0x000fc8000000000f */
[C---:B------:R-:W-:Y:S01]  /*05d0*/  FFMA R17, R14.reuse, R15, 0.24022644758224487305 ;  /* 0x3e75fdec0e117423 */ /* 0x040fe2000000000f */
[----:B------:R-:W-:Y:S02]  /*05e0*/  SEL R15, RZ, 0x83000000, P2 ;  /* 0x83000000ff0f7807 */ /* 0x000fe40001000000 */
[----:B------:R-:W-:Y:S01]  /*05f0*/  FSETP.GEU.AND P2, PT, R13, RZ, PT ;  /* 0x000000ff0d00720b */ /* 0x000fe20003f4e000 */
[----:B------:R-:W-:Y:S01]  /*0600*/  FFMA R19, R14, R17, 0.69314718246459960938 ;  /* 0x3f3172180e137423 */ /* 0x000fe20000000011 */
[----:B------:R-:W-:Y:S02]  /*0610*/  IADD3 R17, PT, PT, R15, 0x7f000000, RZ ;  /* 0x7f0000000f117810 */ /* 0x000fe40007ffe0ff */
[----:B-1----:R-:W-:Y:S01]  /*0620*/  LEA R16, R16, -R15, 0x17 ;  /* 0x8000000f10107211 */ /* 0x002fe200078eb8ff */
[----:B------:R-:W-:Y:S01]  /*0630*/  FFMA R18, R14, R19, 1 ;  /* 0x3f8000000e127423 */ /* 0x000fe20000000013 */
[----:B------:R-:W-:-:S03]  /*0640*/  FSEL R14, RZ, +INF , !P2 ;  /* 0x7f800000ff0e7808 */ /* 0x000fc60005000000 */
[----:B------:R-:W-:-:S04]  /*0650*/  FMUL R17, R17, R18 ;  /* 0x0000001211117220 */ /* 0x000fc80000400000 */
[----:B------:R-:W-:Y:S01]  /*0660*/  @!P3 FMUL R14, R16, R17 ;  /* 0x00000011100eb220 */ /* 0x000fe20000400000 */
[----:B------:R-:W-:-:S07]  /*0670*/  @!P0 LOP3.LUT R14, R12, 0x7fffffff, RZ, 0xc0, !PT ;  /* 0x7fffffff0c0e8812 */ /* 0x000fce00078ec0ff */
.L_x_19:
[----:B------:R-:W-:Y:S05]  /*0680*/  BSYNC.RECONVERGENT B0 ;  /* 0x0000000000007941 */ /* 0x000fea0003800200 */
.L_x_18:
[----:B------:R-:W-:Y:S04]  /*0690*/  BSSY.RECONVERGENT B0, `(.L_x_20) ;  /* 0x0000043000007945 */ /* 0x000fe80003800200 */
        /* <DEDUP_REMOVED lines=66> */
.L_x_21:
[----:B------:R-:W-:Y:S05]  /*0ac0*/  BSYNC.RECONVERGENT B0 ;  /* 0x0000000000007941 */ /* 0x000fea0003800200 */
.L_x_20:
[----:B------:R-:W-:Y:S01]  /*0ad0*/  FADD R11, R11, R14 ;  /* 0x0000000e0b0b7221 */ /* 0x000fe20000000000 */
[----:B------:R-:W-:Y:S03]  /*0ae0*/  BSSY.RECONVERGENT B0, `(.L_x_22) ;  /* 0x000000f000007945 */ /* 0x000fe60003800200 */
[----:B------:R0:W1:Y:S01]  /*0af0*/  MUFU.RSQ R12, R11 ;  /* 0x0000000b000c7308 */ /* 0x0000620000001400 */
[----:B------:R-:W-:-:S04]  /*0b00*/  IADD3 R0, PT, PT, R11, -0xd000000, RZ ;  /* 0xf30000000b007810 */ /* 0x000fc80007ffe0ff */
[----:B------:R-:W-:-:S13]  /*0b10*/  ISETP.GT.U32.AND P0, PT, R0, 0x727fffff, PT ;  /* 0x727fffff0000780c */ /* 0x000fda0003f04070 */
[----:B01----:R-:W-:Y:S05]  /*0b20*/  @!P0 BRA `(.L_x_23) ;  /* 0x0000000000188947 */ /* 0x003fea0003800000 */
[----:B------:R-:W-:Y:S01]  /*0b30*/  BSSY.RECONVERGENT B1, `(.L_x_24) ;  /* 0x0000003000017945 */ /* 0x000fe20003800200 */
[----:B------:R-:W-:-:S07]  /*0b40*/  MOV R16, 0xb60 ;  /* 0x00000b6000107802 */ /* 0x000fce0000000f00 */
[----:B------:R-:W-:Y:S05]  /*0b50*/  CALL.REL.NOINC `($__internal_1_$__cuda_sm20_sqrt_rn_f32_slowpath) ;  /* 0x00000000005c7944 */ /* 0x000fea0003c00000 */
[----:B------:R-:W-:Y:S05]  /*0b60*/  BSYNC.RECONVERGENT B1 ;  /* 0x0000000000017941 */ /* 0x000fea0003800200 */
.L_x_24:
[----:B------:R-:W-:Y:S01]  /*0b70*/  MOV R0, R11 ;  /* 0x0000000b00007202 */ /* 0x000fe20000000f00 */
[----:B------:R-:W-:Y:S06]  /*0b80*/  BRA `(.L_x_25) ;  /* 0x0000000000107947 */ /* 0x000fec0003800000 */
.L_x_23:
[----:B------:R-:W-:Y:S01]  /*0b90*/  FMUL.FTZ R0, R11, R12 ;  /* 0x0000000c0b007220 */ /* 0x000fe20000410000 */
[----:B------:R-:W-:-:S03]  /*0ba0*/  FMUL.FTZ R12, R12, 0.5 ;  /* 0x3f0000000c0c7820 */ /* 0x000fc60000410000 */
[----:B------:R-:W-:-:S04]  /*0bb0*/  FFMA R11, -R0, R0, R11 ;  /* 0x00000000000b7223 */ /* 0x000fc8000000010b */
[----:B------:R-:W-:-:S07]  /*0bc0*/  FFMA R0, R11, R12, R0 ;  /* 0x0000000c0b007223 */ /* 0x000fce0000000000 */
.L_x_25:
[----:B------:R-:W-:Y:S05]  /*0bd0*/  BSYNC.RECONVERGENT B0 ;  /* 0x0000000000007941 */ /* 0x000fea0003800200 */
.L_x_22:
[----:B------:R-:W-:Y:S01]  /*0be0*/  FSETP.GEU.AND P0, PT, R0, R9, PT ;  /* 0x000000090000720b */ /* 0x000fe20003f0e000 */
[----:B------:R-:W-:-:S03]  /*0bf0*/  UIADD3 UR6, UP0, UPT, UR6, 0x4, URZ ;  /* 0x0000000406067890 */ /* 0x000fc6000ff1e0ff */
[C---:B------:R-:W-:Y:S01]  /*0c00*/  SEL R7, R10.reuse, R7, !P0 ;  /* 0x000000070a077207 */ /* 0x040fe20004000000 */
[----:B------:R-:W-:Y:S01]  /*0c10*/  UIADD3.X UR7, UPT, UPT, URZ, UR7, URZ, UP0, !UPT ;  /* 0x00000007ff077290 */ /* 0x000fe200087fe4ff */
[----:B------:R-:W-:Y:S02]  /*0c20*/  IADD3 R10, PT, PT, R10, 0x1, RZ ;  /* 0x000000010a0a7810 */ /* 0x000fe40007ffe0ff */
[----:B------:R-:W-:Y:S02]  /*0c30*/  FSEL R9, R0, R9, !P0 ;  /* 0x0000000900097208 */ /* 0x000fe40004000000 */
[----:B------:R-:W-:-:S13]  /*0c40*/  ISETP.NE.AND P1, PT, R10, 0x32, PT ;  /* 0x000000320a00780c */ /* 0x000fda0003f25270 */
[----:B------:R-:W-:Y:S05]  /*0c50*/  @P1 BRA `(.L_x_26) ;  /* 0xfffffff4003c1947 */ /* 0x000fea000383ffff */
[----:B------:R-:W0:Y:S01]  /*0c60*/  LDC.64 R4, c[0x0][0x388] ;  /* 0x0000e200ff047b82 */ /* 0x000e220000000a00 */
[----:B------:R-:W-:Y:S01]  /*0c70*/  HFMA2 R11, -RZ, RZ, 1.875, 0 ;  /* 0x3f800000ff0b7431 */ /* 0x000fe200000001ff */
[----:B------:R-:W-:-:S05]  /*0c80*/  I2FP.F32.U32 R9, R7 ;  /* 0x0000000700097245 */ /* 0x000fca0000201000 */
[----:B------:R-:W-:Y:S01]  /*0c90*/  STG.E desc[UR4][R2.64], R9 ;  /* 0x0000000902007986 */ /* 0x000fe2000c101904 */
[----:B0-----:R-:W-:-:S05]  /*0ca0*/  IMAD.WIDE.U32 R4, R7, 0x4, R4 ;  /* 0x0000000407047825 */ /* 0x001fca00078e0004 */
[----:B------:R-:W-:Y:S01]  /*0cb0*/  REDG.E.ADD.F32.FTZ.RN.STRONG.GPU desc[UR4][R4.64+0xc8], R11 ;  /* 0x0000c80b040079a6 */ /* 0x000fe2000c12f304 */
[----:B------:R-:W-:Y:S05]  /*0cc0*/  EXIT ;  /* 0x000000000000794d */ /* 0x000fea0003800000 */
        .weak           $__internal_1_$__cuda_sm20_sqrt_rn_f32_slowpath
        .type           $__internal_1_$__cuda_sm20_sqrt_rn_f32_slowpath,@function
        .size           $__internal_1_$__cuda_sm20_sqrt_rn_f32_slowpath,(.L_x_30 - $__internal_1_$__cuda_sm20_sqrt_rn_f32_slowpath)
$__internal_1_$__cuda_sm20_sqrt_rn_f32_slowpath:
[----:B------:R-:W-:-:S13]  /*0cd0*/  LOP3.LUT P0, RZ, R11, 0x7fffffff, RZ, 0xc0, !PT ;  /* 0x7fffffff0bff7812 */ /* 0x000fda000780c0ff */
[----:B------:R-:W-:Y:S05]  /*0ce0*/  @!P0 BRA `(.L_x_27) ;  /* 0x0000000000448947 */ /* 0x000fea0003800000 */
[----:B------:R-:W-:Y:S02]  /*0cf0*/  FSETP.GEU.FTZ.AND P0, PT, R11, RZ, PT ;  /* 0x000000ff0b00720b */ /* 0x000fe40003f1e000 */
[----:B------:R-:W-:-:S11]  /*0d00*/  MOV R0, R11 ;  /* 0x0000000b00007202 */ /* 0x000fd60000000f00 */
[----:B------:R-:W-:Y:S01]  /*0d10*/  @!P0 MOV R11, 0x7fffffff ;  /* 0x7fffffff000b8802 */ /* 0x000fe20000000f00 */
[----:B------:R-:W-:Y:S06]  /*0d20*/  @!P0 BRA `(.L_x_27) ;  /* 0x0000000000348947 */ /* 0x000fec0003800000 */
[----:B------:R-:W-:-:S13]  /*0d30*/  FSETP.GTU.FTZ.AND P0, PT, |R0|, +INF , PT ;  /* 0x7f8000000000780b */ /* 0x000fda0003f1c200 */
[----:B------:R-:W-:Y:S01]  /*0d40*/  @P0 FADD.FTZ R11, R0, 1 ;  /* 0x3f800000000b0421 */ /* 0x000fe20000010000 */
[----:B------:R-:W-:Y:S06]  /*0d50*/  @P0 BRA `(.L_x_27) ;  /* 0x0000000000280947 */ /* 0x000fec0003800000 */
[----:B------:R-:W-:-:S13]  /*0d60*/  FSETP.NEU.FTZ.AND P0, PT, |R0|, +INF , PT ;  /* 0x7f8000000000780b */ /* 0x000fda0003f1d200 */
[----:B------:R-:W-:-:S04]  /*0d70*/  @P0 FFMA R12, R0, 1.84467440737095516160e+19, RZ ;  /* 0x5f800000000c0823 */ /* 0x000fc800000000ff */
[----:B------:R-:W0:Y:S02]  /*0d80*/  @P0 MUFU.RSQ R11, R12 ;  /* 0x0000000c000b0308 */ /* 0x000e240000001400 */
[----:B0-----:R-:W-:Y:S01]  /*0d90*/  @P0 FMUL.FTZ R13, R12, R11 ;  /* 0x0000000b0c0d0220 */ /* 0x001fe20000410000 */
[----:B------:R-:W-:Y:S01]  /*0da0*/  @P0 FMUL.FTZ R15, R11, 0.5 ;  /* 0x3f0000000b0f0820 */ /* 0x000fe20000410000 */
[----:B------:R-:W-:Y:S02]  /*0db0*/  @!P0 MOV R11, R0 ;  /* 0x00000000000b8202 */ /* 0x000fe40000000f00 */
[----:B------:R-:W-:-:S04]  /*0dc0*/  @P0 FADD.FTZ R14, -R13, -RZ ;  /* 0x800000ff0d0e0221 */ /* 0x000fc80000010100 */
[----:B------:R-:W-:-:S04]  /*0dd0*/  @P0 FFMA R14, R13, R14, R12 ;  /* 0x0000000e0d0e0223 */ /* 0x000fc8000000000c */
[----:B------:R-:W-:-:S04]  /*0de0*/  @P0 FFMA R14, R14, R15, R13 ;  /* 0x0000000f0e0e0223 */ /* 0x000fc8000000000d */
[----:B------:R-:W-:-:S07]  /*0df0*/  @P0 FMUL.FTZ R11, R14, 2.3283064365386962891e-10 ;  /* 0x2f8000000e0b0820 */ /* 0x000fce0000410000 */
.L_x_27:
[----:B------:R-:W-:Y:S01]  /*0e00*/  HFMA2 R13, -RZ, RZ, 0, 0 ;  /* 0x00000000ff0d7431 */ /* 0x000fe200000001ff */
[----:B------:R-:W-:-:S04]  /*0e10*/  MOV R12, R16 ;  /* 0x00000010000c7202 */ /* 0x000fc80000000f00 */
[----:B------:R-:W-:Y:S05]  /*0e20*/  RET.REL.NODEC R12 `(_Z20assignPointToClusterPfS_) ;  /* 0xfffffff00c747950 */ /* 0x000fea0003c3ffff */
.L_x_28:
        /* <DEDUP_REMOVED lines=13> */
.L_x_30:


//--------------------- .nv.shared.reserved.0     --------------------------
	.section	.nv.shared.reserved.0,"aw",@nobits
	.weak		__nv_reservedSMEM_offset_0_alias
	.size		__nv_reservedSMEM_offset_0_alias, 0, 64
	.other		__nv_reservedSMEM_offset_0_alias,@"STO_CUDA_RESERVED_SHARED STV_DEFAULT"
__nv_reservedSMEM_offset_0_alias:
	.zero		0
	.zero		64


//--------------------- .nv.constant0._Z11removePointPf --------------------------
	.section	.nv.constant0._Z11removePointPf,"a",@progbits
	.sectionflags	@""
	.align	4
.nv.constant0._Z11removePointPf:
	.zero		904


//--------------------- .nv.constant0._Z17recomputeCentroidPfS_ --------------------------
	.section	.nv.constant0._Z17recomputeCentroidPfS_,"a",@progbits
	.sectionflags	@""
	.align	4
.nv.constant0._Z17recomputeCentroidPfS_:
	.zero		912


//--------------------- .nv.constant0._Z14calculateValuePfS_ --------------------------
	.section	.nv.constant0._Z14calculateValuePfS_,"a",@progbits
	.sectionflags	@""
	.align	4
.nv.constant0._Z14calculateValuePfS_:
	.zero		912


//--------------------- .nv.constant0._Z20assignPointToClusterPfS_ --------------------------
	.section	.nv.constant0._Z20assignPointToClusterPfS_,"a",@progbits
	.sectionflags	@""
	.align	4
.nv.constant0._Z20assignPointToClusterPfS_:
	.zero		912


//--------------------- SYMBOLS --------------------------

	.type		.nv.reservedSmem.offset0,@object
	.size		.nv.reservedSmem.offset0,0x4
